//
// Generated by NVIDIA NVVM Compiler
//
// Compiler Build ID: CL-36424714
// Cuda compilation tools, release 13.0, V13.0.88
// Based on NVVM 20.0.0
//

.version 9.0
.target sm_100
.address_size 64

	// .globl	_Z7j2d81ptPdS_i

.visible .entry _Z7j2d81ptPdS_i(
	.param .u64 .ptr .align 1 _Z7j2d81ptPdS_i_param_0,
	.param .u64 .ptr .align 1 _Z7j2d81ptPdS_i_param_1,
	.param .u32 _Z7j2d81ptPdS_i_param_2
)
{
	.reg .pred 	%p<3>;
	.reg .b32 	%r<16>;
	.reg .b64 	%rd<11>;
	.reg .b64 	%fd<539>;

	ld.param.u64 	%rd1, [_Z7j2d81ptPdS_i_param_0];
	ld.param.u64 	%rd2, [_Z7j2d81ptPdS_i_param_1];
	ld.param.u32 	%r3, [_Z7j2d81ptPdS_i_param_2];
	mov.u32 	%r4, %ctaid.x;
	mov.u32 	%r5, %ntid.x;
	mov.u32 	%r6, %tid.x;
	mad.lo.s32 	%r1, %r4, %r5, %r6;
	mov.u32 	%r7, %ctaid.y;
	mov.u32 	%r8, %ntid.y;
	mul.lo.s32 	%r9, %r7, %r8;
	shl.b32 	%r10, %r9, 2;
	setp.eq.s32 	%p1, %r7, 0;
	mov.u32 	%r11, %tid.y;
	shl.b32 	%r12, %r11, 2;
	add.s32 	%r13, %r10, %r12;
	selp.b32 	%r2, %r12, %r13, %p1;
	add.s32 	%r14, %r3, -9;
	max.s32 	%r15, %r1, %r2;
	setp.gt.s32 	%p2, %r15, %r14;
	@%p2 bra 	$L__BB0_2;
	cvta.to.global.u64 	%rd3, %rd1;
	cvta.to.global.u64 	%rd4, %rd2;
	mul.wide.u32 	%rd5, %r2, 65600;
	add.s64 	%rd6, %rd3, %rd5;
	mul.wide.u32 	%rd7, %r1, 8;
	add.s64 	%rd8, %rd6, %rd7;
	ld.global.nc.f64 	%fd1, [%rd8];
	ld.global.nc.f64 	%fd2, [%rd8+64];
	mul.f64 	%fd3, %fd2, 0d40097D60E94EE393;
	fma.rn.f64 	%fd4, %fd1, 0d40097D60E94EE393, %fd3;
	ld.global.nc.f64 	%fd5, [%rd8+8];
	fma.rn.f64 	%fd6, %fd5, 0d401222B6AE7D566D, %fd4;
	ld.global.nc.f64 	%fd7, [%rd8+56];
	fma.rn.f64 	%fd8, %fd7, 0d401222B6AE7D566D, %fd6;
	ld.global.nc.f64 	%fd9, [%rd8+16];
	fma.rn.f64 	%fd10, %fd9, 0dBF376577531DB446, %fd8;
	ld.global.nc.f64 	%fd11, [%rd8+48];
	fma.rn.f64 	%fd12, %fd11, 0dBF376577531DB446, %fd10;
	ld.global.nc.f64 	%fd13, [%rd8+24];
	fma.rn.f64 	%fd14, %fd13, 0d3F676577531DB446, %fd12;
	ld.global.nc.f64 	%fd15, [%rd8+40];
	fma.rn.f64 	%fd16, %fd15, 0d3F676577531DB446, %fd14;
	ld.global.nc.f64 	%fd17, [%rd8+32];
	mul.f64 	%fd18, %fd17, 0d3F74D12018A43BB4;
	sub.f64 	%fd19, %fd16, %fd18;
	ld.global.nc.f64 	%fd20, [%rd8+524800];
	fma.rn.f64 	%fd21, %fd20, 0d40097D60E94EE393, %fd19;
	ld.global.nc.f64 	%fd22, [%rd8+524864];
	fma.rn.f64 	%fd23, %fd22, 0d40097D60E94EE393, %fd21;
	mul.f64 	%fd24, %fd22, 0d401222B6AE7D566D;
	fma.rn.f64 	%fd25, %fd20, 0d401222B6AE7D566D, %fd24;
	mul.f64 	%fd26, %fd22, 0dBF376577531DB446;
	fma.rn.f64 	%fd27, %fd20, 0dBF376577531DB446, %fd26;
	mul.f64 	%fd28, %fd22, 0d3F676577531DB446;
	fma.rn.f64 	%fd29, %fd20, 0d3F676577531DB446, %fd28;
	ld.global.nc.f64 	%fd30, [%rd8+65600];
	fma.rn.f64 	%fd31, %fd30, 0d401222B6AE7D566D, %fd23;
	fma.rn.f64 	%fd32, %fd30, 0d40097D60E94EE393, %fd25;
	ld.global.nc.f64 	%fd33, [%rd8+65664];
	fma.rn.f64 	%fd34, %fd33, 0d401222B6AE7D566D, %fd31;
	fma.rn.f64 	%fd35, %fd33, 0d40097D60E94EE393, %fd32;
	ld.global.nc.f64 	%fd36, [%rd8+459200];
	fma.rn.f64 	%fd37, %fd36, 0d401222B6AE7D566D, %fd34;
	fma.rn.f64 	%fd38, %fd36, 0dBF376577531DB446, %fd35;
	fma.rn.f64 	%fd39, %fd36, 0d3F676577531DB446, %fd27;
	mul.f64 	%fd40, %fd36, 0d3F74D12018A43BB4;
	sub.f64 	%fd41, %fd29, %fd40;
	ld.global.nc.f64 	%fd42, [%rd8+459264];
	fma.rn.f64 	%fd43, %fd42, 0d401222B6AE7D566D, %fd37;
	fma.rn.f64 	%fd44, %fd42, 0dBF376577531DB446, %fd38;
	fma.rn.f64 	%fd45, %fd42, 0d3F676577531DB446, %fd39;
	mul.f64 	%fd46, %fd42, 0d3F74D12018A43BB4;
	sub.f64 	%fd47, %fd41, %fd46;
	ld.global.nc.f64 	%fd48, [%rd8+524808];
	fma.rn.f64 	%fd49, %fd48, 0d401222B6AE7D566D, %fd43;
	fma.rn.f64 	%fd50, %fd48, 0d3F4523FE8CE352CB, %fd44;
	mul.f64 	%fd51, %fd48, 0d3F74CEC41DD1A21F;
	sub.f64 	%fd52, %fd45, %fd51;
	fma.rn.f64 	%fd53, %fd48, 0d3FA4CEC41DD1A21F, %fd47;
	ld.global.nc.f64 	%fd54, [%rd8+524856];
	fma.rn.f64 	%fd55, %fd54, 0d401222B6AE7D566D, %fd49;
	fma.rn.f64 	%fd56, %fd54, 0d3F4523FE8CE352CB, %fd50;
	mul.f64 	%fd57, %fd54, 0d3F74CEC41DD1A21F;
	sub.f64 	%fd58, %fd52, %fd57;
	fma.rn.f64 	%fd59, %fd54, 0d3FA4CEC41DD1A21F, %fd53;
	ld.global.nc.f64 	%fd60, [%rd8+131200];
	fma.rn.f64 	%fd61, %fd60, 0dBF376577531DB446, %fd55;
	fma.rn.f64 	%fd62, %fd60, 0d401222B6AE7D566D, %fd56;
	fma.rn.f64 	%fd63, %fd60, 0d40097D60E94EE393, %fd58;
	ld.global.nc.f64 	%fd64, [%rd8+131264];
	fma.rn.f64 	%fd65, %fd64, 0dBF376577531DB446, %fd61;
	fma.rn.f64 	%fd66, %fd64, 0d401222B6AE7D566D, %fd62;
	fma.rn.f64 	%fd67, %fd64, 0d40097D60E94EE393, %fd63;
	ld.global.nc.f64 	%fd68, [%rd8+393600];
	fma.rn.f64 	%fd69, %fd68, 0dBF376577531DB446, %fd65;
	fma.rn.f64 	%fd70, %fd68, 0d3F676577531DB446, %fd66;
	mul.f64 	%fd71, %fd68, 0d3F74D12018A43BB4;
	sub.f64 	%fd72, %fd67, %fd71;
	fma.rn.f64 	%fd73, %fd68, 0d3F676577531DB446, %fd59;
	ld.global.nc.f64 	%fd74, [%rd8+393664];
	fma.rn.f64 	%fd75, %fd74, 0dBF376577531DB446, %fd69;
	fma.rn.f64 	%fd76, %fd74, 0d3F676577531DB446, %fd70;
	mul.f64 	%fd77, %fd74, 0d3F74D12018A43BB4;
	sub.f64 	%fd78, %fd72, %fd77;
	fma.rn.f64 	%fd79, %fd74, 0d3F676577531DB446, %fd73;
	ld.global.nc.f64 	%fd80, [%rd8+524816];
	fma.rn.f64 	%fd81, %fd80, 0dBF376577531DB446, %fd75;
	mul.f64 	%fd82, %fd80, 0d3F74CEC41DD1A21F;
	sub.f64 	%fd83, %fd76, %fd82;
	fma.rn.f64 	%fd84, %fd80, 0d3FA47AE147AE147B, %fd78;
	mul.f64 	%fd85, %fd80, 0d3FD47AE147AE147B;
	sub.f64 	%fd86, %fd79, %fd85;
	ld.global.nc.f64 	%fd87, [%rd8+524848];
	fma.rn.f64 	%fd88, %fd87, 0dBF376577531DB446, %fd81;
	mul.f64 	%fd89, %fd87, 0d3F74CEC41DD1A21F;
	sub.f64 	%fd90, %fd83, %fd89;
	fma.rn.f64 	%fd91, %fd87, 0d3FA47AE147AE147B, %fd84;
	mul.f64 	%fd92, %fd87, 0d3FD47AE147AE147B;
	sub.f64 	%fd93, %fd86, %fd92;
	ld.global.nc.f64 	%fd94, [%rd8+196800];
	fma.rn.f64 	%fd95, %fd94, 0d3F676577531DB446, %fd88;
	fma.rn.f64 	%fd96, %fd94, 0dBF376577531DB446, %fd90;
	fma.rn.f64 	%fd97, %fd94, 0d401222B6AE7D566D, %fd91;
	fma.rn.f64 	%fd98, %fd94, 0d40097D60E94EE393, %fd93;
	ld.global.nc.f64 	%fd99, [%rd8+196864];
	fma.rn.f64 	%fd100, %fd99, 0d3F676577531DB446, %fd95;
	fma.rn.f64 	%fd101, %fd99, 0dBF376577531DB446, %fd96;
	fma.rn.f64 	%fd102, %fd99, 0d401222B6AE7D566D, %fd97;
	fma.rn.f64 	%fd103, %fd99, 0d40097D60E94EE393, %fd98;
	ld.global.nc.f64 	%fd104, [%rd8+328000];
	fma.rn.f64 	%fd105, %fd104, 0d3F676577531DB446, %fd100;
	mul.f64 	%fd106, %fd104, 0d3F74D12018A43BB4;
	sub.f64 	%fd107, %fd101, %fd106;
	fma.rn.f64 	%fd108, %fd104, 0d3F676577531DB446, %fd102;
	fma.rn.f64 	%fd109, %fd104, 0dBF376577531DB446, %fd103;
	ld.global.nc.f64 	%fd110, [%rd8+328064];
	fma.rn.f64 	%fd111, %fd110, 0d3F676577531DB446, %fd105;
	mul.f64 	%fd112, %fd110, 0d3F74D12018A43BB4;
	sub.f64 	%fd113, %fd107, %fd112;
	fma.rn.f64 	%fd114, %fd110, 0d3F676577531DB446, %fd108;
	fma.rn.f64 	%fd115, %fd110, 0dBF376577531DB446, %fd109;
	ld.global.nc.f64 	%fd116, [%rd8+524824];
	fma.rn.f64 	%fd117, %fd116, 0d3F676577531DB446, %fd111;
	fma.rn.f64 	%fd118, %fd116, 0d3FA4CEC41DD1A21F, %fd113;
	mul.f64 	%fd119, %fd116, 0d3FD47AE147AE147B;
	sub.f64 	%fd120, %fd114, %fd119;
	fma.rn.f64 	%fd121, %fd116, 0d40047AE147AE147B, %fd115;
	ld.global.nc.f64 	%fd122, [%rd8+524840];
	fma.rn.f64 	%fd123, %fd122, 0d3F676577531DB446, %fd117;
	fma.rn.f64 	%fd124, %fd122, 0d3FA4CEC41DD1A21F, %fd118;
	mul.f64 	%fd125, %fd122, 0d3FD47AE147AE147B;
	sub.f64 	%fd126, %fd120, %fd125;
	fma.rn.f64 	%fd127, %fd122, 0d40047AE147AE147B, %fd121;
	ld.global.nc.f64 	%fd128, [%rd8+262464];
	mul.f64 	%fd129, %fd128, 0d3F74D12018A43BB4;
	sub.f64 	%fd130, %fd123, %fd129;
	fma.rn.f64 	%fd131, %fd128, 0d3F676577531DB446, %fd124;
	fma.rn.f64 	%fd132, %fd128, 0dBF376577531DB446, %fd126;
	fma.rn.f64 	%fd133, %fd128, 0d401222B6AE7D566D, %fd127;
	ld.global.nc.f64 	%fd134, [%rd8+262400];
	mul.f64 	%fd135, %fd134, 0d3F74D12018A43BB4;
	sub.f64 	%fd136, %fd130, %fd135;
	fma.rn.f64 	%fd137, %fd134, 0d3F676577531DB446, %fd131;
	fma.rn.f64 	%fd138, %fd134, 0dBF376577531DB446, %fd132;
	fma.rn.f64 	%fd139, %fd134, 0d401222B6AE7D566D, %fd133;
	ld.global.nc.f64 	%fd140, [%rd8+524832];
	mul.f64 	%fd141, %fd140, 0d3F74D12018A43BB4;
	sub.f64 	%fd142, %fd136, %fd141;
	mul.f64 	%fd143, %fd140, 0d3FB2837DCE61F843;
	sub.f64 	%fd144, %fd137, %fd143;
	fma.rn.f64 	%fd145, %fd140, 0d3FE238DA3C21187E, %fd138;
	mul.f64 	%fd146, %fd140, 0d401238DA3C21187E;
	sub.f64 	%fd147, %fd139, %fd146;
	ld.global.nc.f64 	%fd148, [%rd8+65608];
	fma.rn.f64 	%fd149, %fd148, 0d3F4523FE8CE352CB, %fd142;
	fma.rn.f64 	%fd150, %fd148, 0d401222B6AE7D566D, %fd144;
	ld.global.nc.f64 	%fd151, [%rd8+65656];
	fma.rn.f64 	%fd152, %fd151, 0d3F4523FE8CE352CB, %fd149;
	fma.rn.f64 	%fd153, %fd151, 0d401222B6AE7D566D, %fd150;
	ld.global.nc.f64 	%fd154, [%rd8+459208];
	fma.rn.f64 	%fd155, %fd154, 0d3F4523FE8CE352CB, %fd152;
	mul.f64 	%fd156, %fd154, 0d3F74CEC41DD1A21F;
	sub.f64 	%fd157, %fd153, %fd156;
	fma.rn.f64 	%fd158, %fd154, 0d3FA4CEC41DD1A21F, %fd145;
	mul.f64 	%fd159, %fd154, 0d3FB2837DCE61F843;
	sub.f64 	%fd160, %fd147, %fd159;
	ld.global.nc.f64 	%fd161, [%rd8+459256];
	fma.rn.f64 	%fd162, %fd161, 0d3F4523FE8CE352CB, %fd155;
	mul.f64 	%fd163, %fd161, 0d3F74CEC41DD1A21F;
	sub.f64 	%fd164, %fd157, %fd163;
	fma.rn.f64 	%fd165, %fd161, 0d3FA4CEC41DD1A21F, %fd158;
	mul.f64 	%fd166, %fd161, 0d3FB2837DCE61F843;
	sub.f64 	%fd167, %fd160, %fd166;
	ld.global.nc.f64 	%fd168, [%rd8+65616];
	mul.f64 	%fd169, %fd168, 0d3F74CEC41DD1A21F;
	sub.f64 	%fd170, %fd162, %fd169;
	fma.rn.f64 	%fd171, %fd168, 0dBF376577531DB446, %fd164;
	ld.global.nc.f64 	%fd172, [%rd8+65648];
	mul.f64 	%fd173, %fd172, 0d3F74CEC41DD1A21F;
	sub.f64 	%fd174, %fd170, %fd173;
	fma.rn.f64 	%fd175, %fd172, 0dBF376577531DB446, %fd171;
	ld.global.nc.f64 	%fd176, [%rd8+131208];
	mul.f64 	%fd177, %fd176, 0d3F74CEC41DD1A21F;
	sub.f64 	%fd178, %fd174, %fd177;
	fma.rn.f64 	%fd179, %fd176, 0d3F4523FE8CE352CB, %fd175;
	fma.rn.f64 	%fd180, %fd176, 0d401222B6AE7D566D, %fd165;
	ld.global.nc.f64 	%fd181, [%rd8+131256];
	mul.f64 	%fd182, %fd181, 0d3F74CEC41DD1A21F;
	sub.f64 	%fd183, %fd178, %fd182;
	fma.rn.f64 	%fd184, %fd181, 0d3F4523FE8CE352CB, %fd179;
	fma.rn.f64 	%fd185, %fd181, 0d401222B6AE7D566D, %fd180;
	ld.global.nc.f64 	%fd186, [%rd8+393608];
	mul.f64 	%fd187, %fd186, 0d3F74CEC41DD1A21F;
	sub.f64 	%fd188, %fd183, %fd187;
	fma.rn.f64 	%fd189, %fd186, 0d3FA4CEC41DD1A21F, %fd184;
	mul.f64 	%fd190, %fd186, 0d3FB2837DCE61F843;
	sub.f64 	%fd191, %fd185, %fd190;
	fma.rn.f64 	%fd192, %fd186, 0d3FA4CEC41DD1A21F, %fd167;
	ld.global.nc.f64 	%fd193, [%rd8+393656];
	mul.f64 	%fd194, %fd193, 0d3F74CEC41DD1A21F;
	sub.f64 	%fd195, %fd188, %fd194;
	fma.rn.f64 	%fd196, %fd193, 0d3FA4CEC41DD1A21F, %fd189;
	mul.f64 	%fd197, %fd193, 0d3FB2837DCE61F843;
	sub.f64 	%fd198, %fd191, %fd197;
	fma.rn.f64 	%fd199, %fd193, 0d3FA4CEC41DD1A21F, %fd192;
	ld.global.nc.f64 	%fd200, [%rd8+459216];
	mul.f64 	%fd201, %fd200, 0d3F74CEC41DD1A21F;
	sub.f64 	%fd202, %fd195, %fd201;
	fma.rn.f64 	%fd203, %fd200, 0d3FA47AE147AE147B, %fd196;
	mul.f64 	%fd204, %fd200, 0d3FD47AE147AE147B;
	sub.f64 	%fd205, %fd198, %fd204;
	fma.rn.f64 	%fd206, %fd200, 0d3FE238DA3C21187E, %fd199;
	ld.global.nc.f64 	%fd207, [%rd8+459248];
	mul.f64 	%fd208, %fd207, 0d3F74CEC41DD1A21F;
	sub.f64 	%fd209, %fd202, %fd208;
	fma.rn.f64 	%fd210, %fd207, 0d3FA47AE147AE147B, %fd203;
	mul.f64 	%fd211, %fd207, 0d3FD47AE147AE147B;
	sub.f64 	%fd212, %fd205, %fd211;
	fma.rn.f64 	%fd213, %fd207, 0d3FE238DA3C21187E, %fd206;
	ld.global.nc.f64 	%fd214, [%rd8+65624];
	fma.rn.f64 	%fd215, %fd214, 0d3FA4CEC41DD1A21F, %fd209;
	fma.rn.f64 	%fd216, %fd214, 0d3F676577531DB446, %fd210;
	ld.global.nc.f64 	%fd217, [%rd8+65640];
	fma.rn.f64 	%fd218, %fd217, 0d3FA4CEC41DD1A21F, %fd215;
	fma.rn.f64 	%fd219, %fd217, 0d3F676577531DB446, %fd216;
	ld.global.nc.f64 	%fd220, [%rd8+196808];
	fma.rn.f64 	%fd221, %fd220, 0d3FA4CEC41DD1A21F, %fd218;
	mul.f64 	%fd222, %fd220, 0d3F74CEC41DD1A21F;
	sub.f64 	%fd223, %fd219, %fd222;
	fma.rn.f64 	%fd224, %fd220, 0d3F4523FE8CE352CB, %fd212;
	fma.rn.f64 	%fd225, %fd220, 0d401222B6AE7D566D, %fd213;
	ld.global.nc.f64 	%fd226, [%rd8+196856];
	fma.rn.f64 	%fd227, %fd226, 0d3FA4CEC41DD1A21F, %fd221;
	mul.f64 	%fd228, %fd226, 0d3F74CEC41DD1A21F;
	sub.f64 	%fd229, %fd223, %fd228;
	fma.rn.f64 	%fd230, %fd226, 0d3F4523FE8CE352CB, %fd224;
	fma.rn.f64 	%fd231, %fd226, 0d401222B6AE7D566D, %fd225;
	ld.global.nc.f64 	%fd232, [%rd8+328008];
	fma.rn.f64 	%fd233, %fd232, 0d3FA4CEC41DD1A21F, %fd227;
	mul.f64 	%fd234, %fd232, 0d3FB2837DCE61F843;
	sub.f64 	%fd235, %fd229, %fd234;
	fma.rn.f64 	%fd236, %fd232, 0d3FA4CEC41DD1A21F, %fd230;
	mul.f64 	%fd237, %fd232, 0d3F74CEC41DD1A21F;
	sub.f64 	%fd238, %fd231, %fd237;
	ld.global.nc.f64 	%fd239, [%rd8+328056];
	fma.rn.f64 	%fd240, %fd239, 0d3FA4CEC41DD1A21F, %fd233;
	mul.f64 	%fd241, %fd239, 0d3FB2837DCE61F843;
	sub.f64 	%fd242, %fd235, %fd241;
	fma.rn.f64 	%fd243, %fd239, 0d3FA4CEC41DD1A21F, %fd236;
	mul.f64 	%fd244, %fd239, 0d3F74CEC41DD1A21F;
	sub.f64 	%fd245, %fd238, %fd244;
	ld.global.nc.f64 	%fd246, [%rd8+459224];
	fma.rn.f64 	%fd247, %fd246, 0d3FA4CEC41DD1A21F, %fd240;
	mul.f64 	%fd248, %fd246, 0d3FD47AE147AE147B;
	sub.f64 	%fd249, %fd242, %fd248;
	fma.rn.f64 	%fd250, %fd246, 0d40047AE147AE147B, %fd243;
	mul.f64 	%fd251, %fd246, 0d401238DA3C21187E;
	sub.f64 	%fd252, %fd245, %fd251;
	ld.global.nc.f64 	%fd253, [%rd8+459240];
	fma.rn.f64 	%fd254, %fd253, 0d3FA4CEC41DD1A21F, %fd247;
	mul.f64 	%fd255, %fd253, 0d3FD47AE147AE147B;
	sub.f64 	%fd256, %fd249, %fd255;
	fma.rn.f64 	%fd257, %fd253, 0d40047AE147AE147B, %fd250;
	mul.f64 	%fd258, %fd253, 0d401238DA3C21187E;
	sub.f64 	%fd259, %fd252, %fd258;
	ld.global.nc.f64 	%fd260, [%rd8+65632];
	mul.f64 	%fd261, %fd260, 0d3FB2837DCE61F843;
	sub.f64 	%fd262, %fd254, %fd261;
	mul.f64 	%fd263, %fd260, 0d3F74D12018A43BB4;
	sub.f64 	%fd264, %fd256, %fd263;
	ld.global.nc.f64 	%fd265, [%rd8+262408];
	mul.f64 	%fd266, %fd265, 0d3FB2837DCE61F843;
	sub.f64 	%fd267, %fd262, %fd266;
	fma.rn.f64 	%fd268, %fd265, 0d3FA4CEC41DD1A21F, %fd264;
	mul.f64 	%fd269, %fd265, 0d3F74CEC41DD1A21F;
	sub.f64 	%fd270, %fd257, %fd269;
	fma.rn.f64 	%fd271, %fd265, 0d3F4523FE8CE352CB, %fd259;
	ld.global.nc.f64 	%fd272, [%rd8+262456];
	mul.f64 	%fd273, %fd272, 0d3FB2837DCE61F843;
	sub.f64 	%fd274, %fd267, %fd273;
	fma.rn.f64 	%fd275, %fd272, 0d3FA4CEC41DD1A21F, %fd268;
	mul.f64 	%fd276, %fd272, 0d3F74CEC41DD1A21F;
	sub.f64 	%fd277, %fd270, %fd276;
	fma.rn.f64 	%fd278, %fd272, 0d3F4523FE8CE352CB, %fd271;
	ld.global.nc.f64 	%fd279, [%rd8+459232];
	mul.f64 	%fd280, %fd279, 0d3FB2837DCE61F843;
	sub.f64 	%fd281, %fd274, %fd280;
	fma.rn.f64 	%fd282, %fd279, 0d3FE238DA3C21187E, %fd275;
	mul.f64 	%fd283, %fd279, 0d401238DA3C21187E;
	sub.f64 	%fd284, %fd277, %fd283;
	fma.rn.f64 	%fd285, %fd279, 0d4020368DB8BAC711, %fd278;
	ld.global.nc.f64 	%fd286, [%rd8+131216];
	fma.rn.f64 	%fd287, %fd286, 0d3FA47AE147AE147B, %fd281;
	mul.f64 	%fd288, %fd286, 0d3F74CEC41DD1A21F;
	sub.f64 	%fd289, %fd282, %fd288;
	fma.rn.f64 	%fd290, %fd286, 0dBF376577531DB446, %fd284;
	ld.global.nc.f64 	%fd291, [%rd8+131248];
	fma.rn.f64 	%fd292, %fd291, 0d3FA47AE147AE147B, %fd287;
	mul.f64 	%fd293, %fd291, 0d3F74CEC41DD1A21F;
	sub.f64 	%fd294, %fd289, %fd293;
	fma.rn.f64 	%fd295, %fd291, 0dBF376577531DB446, %fd290;
	ld.global.nc.f64 	%fd296, [%rd8+393616];
	fma.rn.f64 	%fd297, %fd296, 0d3FA47AE147AE147B, %fd292;
	mul.f64 	%fd298, %fd296, 0d3FD47AE147AE147B;
	sub.f64 	%fd299, %fd294, %fd298;
	fma.rn.f64 	%fd300, %fd296, 0d3FE238DA3C21187E, %fd295;
	sub.f64 	%fd301, %fd285, %fd298;
	ld.global.nc.f64 	%fd302, [%rd8+393648];
	fma.rn.f64 	%fd303, %fd302, 0d3FA47AE147AE147B, %fd297;
	mul.f64 	%fd304, %fd302, 0d3FD47AE147AE147B;
	sub.f64 	%fd305, %fd299, %fd304;
	fma.rn.f64 	%fd306, %fd302, 0d3FE238DA3C21187E, %fd300;
	sub.f64 	%fd307, %fd301, %fd304;
	ld.global.nc.f64 	%fd308, [%rd8+131224];
	mul.f64 	%fd309, %fd308, 0d3FD47AE147AE147B;
	sub.f64 	%fd310, %fd303, %fd309;
	fma.rn.f64 	%fd311, %fd308, 0d3FA4CEC41DD1A21F, %fd305;
	fma.rn.f64 	%fd312, %fd308, 0d3F676577531DB446, %fd306;
	ld.global.nc.f64 	%fd313, [%rd8+131240];
	mul.f64 	%fd314, %fd313, 0d3FD47AE147AE147B;
	sub.f64 	%fd315, %fd310, %fd314;
	fma.rn.f64 	%fd316, %fd313, 0d3FA4CEC41DD1A21F, %fd311;
	fma.rn.f64 	%fd317, %fd313, 0d3F676577531DB446, %fd312;
	ld.global.nc.f64 	%fd318, [%rd8+196816];
	mul.f64 	%fd319, %fd318, 0d3FD47AE147AE147B;
	sub.f64 	%fd320, %fd315, %fd319;
	fma.rn.f64 	%fd321, %fd318, 0d3FA47AE147AE147B, %fd316;
	mul.f64 	%fd322, %fd318, 0d3F74CEC41DD1A21F;
	sub.f64 	%fd323, %fd317, %fd322;
	fma.rn.f64 	%fd324, %fd318, 0dBF376577531DB446, %fd307;
	ld.global.nc.f64 	%fd325, [%rd8+196848];
	mul.f64 	%fd326, %fd325, 0d3FD47AE147AE147B;
	sub.f64 	%fd327, %fd320, %fd326;
	fma.rn.f64 	%fd328, %fd325, 0d3FA47AE147AE147B, %fd321;
	mul.f64 	%fd329, %fd325, 0d3F74CEC41DD1A21F;
	sub.f64 	%fd330, %fd323, %fd329;
	fma.rn.f64 	%fd331, %fd325, 0dBF376577531DB446, %fd324;
	ld.global.nc.f64 	%fd332, [%rd8+328016];
	mul.f64 	%fd333, %fd332, 0d3FD47AE147AE147B;
	sub.f64 	%fd334, %fd327, %fd333;
	fma.rn.f64 	%fd335, %fd332, 0d3FE238DA3C21187E, %fd328;
	sub.f64 	%fd336, %fd330, %fd333;
	fma.rn.f64 	%fd337, %fd332, 0d3FA47AE147AE147B, %fd331;
	ld.global.nc.f64 	%fd338, [%rd8+328048];
	mul.f64 	%fd339, %fd338, 0d3FD47AE147AE147B;
	sub.f64 	%fd340, %fd334, %fd339;
	fma.rn.f64 	%fd341, %fd338, 0d3FE238DA3C21187E, %fd335;
	sub.f64 	%fd342, %fd336, %fd339;
	fma.rn.f64 	%fd343, %fd338, 0d3FA47AE147AE147B, %fd337;
	ld.global.nc.f64 	%fd344, [%rd8+393624];
	mul.f64 	%fd345, %fd344, 0d3FD47AE147AE147B;
	sub.f64 	%fd346, %fd340, %fd345;
	fma.rn.f64 	%fd347, %fd344, 0d40047AE147AE147B, %fd341;
	mul.f64 	%fd348, %fd344, 0d401238DA3C21187E;
	sub.f64 	%fd349, %fd342, %fd348;
	fma.rn.f64 	%fd350, %fd344, 0d40047AE147AE147B, %fd343;
	ld.global.nc.f64 	%fd351, [%rd8+393640];
	mul.f64 	%fd352, %fd351, 0d3FD47AE147AE147B;
	sub.f64 	%fd353, %fd346, %fd352;
	fma.rn.f64 	%fd354, %fd351, 0d40047AE147AE147B, %fd347;
	mul.f64 	%fd355, %fd351, 0d401238DA3C21187E;
	sub.f64 	%fd356, %fd349, %fd355;
	fma.rn.f64 	%fd357, %fd351, 0d40047AE147AE147B, %fd350;
	ld.global.nc.f64 	%fd358, [%rd8+131232];
	fma.rn.f64 	%fd359, %fd358, 0d3FE238DA3C21187E, %fd353;
	mul.f64 	%fd360, %fd358, 0d3FB2837DCE61F843;
	sub.f64 	%fd361, %fd354, %fd360;
	mul.f64 	%fd362, %fd358, 0d3F74D12018A43BB4;
	sub.f64 	%fd363, %fd356, %fd362;
	ld.global.nc.f64 	%fd364, [%rd8+262416];
	fma.rn.f64 	%fd365, %fd364, 0d3FE238DA3C21187E, %fd359;
	mul.f64 	%fd366, %fd364, 0d3FD47AE147AE147B;
	sub.f64 	%fd367, %fd361, %fd366;
	fma.rn.f64 	%fd368, %fd364, 0d3FA47AE147AE147B, %fd363;
	mul.f64 	%fd369, %fd364, 0d3F74CEC41DD1A21F;
	sub.f64 	%fd370, %fd357, %fd369;
	ld.global.nc.f64 	%fd371, [%rd8+262448];
	fma.rn.f64 	%fd372, %fd371, 0d3FE238DA3C21187E, %fd365;
	mul.f64 	%fd373, %fd371, 0d3FD47AE147AE147B;
	sub.f64 	%fd374, %fd367, %fd373;
	fma.rn.f64 	%fd375, %fd371, 0d3FA47AE147AE147B, %fd368;
	mul.f64 	%fd376, %fd371, 0d3F74CEC41DD1A21F;
	sub.f64 	%fd377, %fd370, %fd376;
	ld.global.nc.f64 	%fd378, [%rd8+393632];
	fma.rn.f64 	%fd379, %fd378, 0d3FE238DA3C21187E, %fd372;
	mul.f64 	%fd380, %fd378, 0d401238DA3C21187E;
	sub.f64 	%fd381, %fd374, %fd380;
	fma.rn.f64 	%fd382, %fd378, 0d4020368DB8BAC711, %fd375;
	sub.f64 	%fd383, %fd377, %fd380;
	ld.global.nc.f64 	%fd384, [%rd8+196824];
	fma.rn.f64 	%fd385, %fd384, 0d40047AE147AE147B, %fd379;
	mul.f64 	%fd386, %fd384, 0d3FD47AE147AE147B;
	sub.f64 	%fd387, %fd381, %fd386;
	fma.rn.f64 	%fd388, %fd384, 0d3FA4CEC41DD1A21F, %fd382;
	fma.rn.f64 	%fd389, %fd384, 0d3F676577531DB446, %fd383;
	ld.global.nc.f64 	%fd390, [%rd8+196840];
	fma.rn.f64 	%fd391, %fd390, 0d40047AE147AE147B, %fd385;
	mul.f64 	%fd392, %fd390, 0d3FD47AE147AE147B;
	sub.f64 	%fd393, %fd387, %fd392;
	fma.rn.f64 	%fd394, %fd390, 0d3FA4CEC41DD1A21F, %fd388;
	fma.rn.f64 	%fd395, %fd390, 0d3F676577531DB446, %fd389;
	ld.global.nc.f64 	%fd396, [%rd8+328024];
	fma.rn.f64 	%fd397, %fd396, 0d40047AE147AE147B, %fd391;
	mul.f64 	%fd398, %fd396, 0d401238DA3C21187E;
	sub.f64 	%fd399, %fd393, %fd398;
	fma.rn.f64 	%fd400, %fd396, 0d40047AE147AE147B, %fd394;
	mul.f64 	%fd401, %fd396, 0d3FD47AE147AE147B;
	sub.f64 	%fd402, %fd395, %fd401;
	ld.global.nc.f64 	%fd403, [%rd8+328040];
	fma.rn.f64 	%fd404, %fd403, 0d40047AE147AE147B, %fd397;
	mul.f64 	%fd405, %fd403, 0d401238DA3C21187E;
	sub.f64 	%fd406, %fd399, %fd405;
	fma.rn.f64 	%fd407, %fd403, 0d40047AE147AE147B, %fd400;
	mul.f64 	%fd408, %fd403, 0d3FD47AE147AE147B;
	sub.f64 	%fd409, %fd402, %fd408;
	ld.global.nc.f64 	%fd410, [%rd8+196832];
	mul.f64 	%fd411, %fd410, 0d401238DA3C21187E;
	sub.f64 	%fd412, %fd404, %fd411;
	fma.rn.f64 	%fd413, %fd410, 0d3FE238DA3C21187E, %fd406;
	mul.f64 	%fd414, %fd410, 0d3FB2837DCE61F843;
	sub.f64 	%fd415, %fd407, %fd414;
	mul.f64 	%fd416, %fd410, 0d3F74D12018A43BB4;
	sub.f64 	%fd417, %fd409, %fd416;
	ld.global.nc.f64 	%fd418, [%rd8+262424];
	mul.f64 	%fd419, %fd418, 0d401238DA3C21187E;
	sub.f64 	%fd420, %fd412, %fd419;
	fma.rn.f64 	%fd421, %fd418, 0d40047AE147AE147B, %fd413;
	mul.f64 	%fd422, %fd418, 0d3FD47AE147AE147B;
	sub.f64 	%fd423, %fd415, %fd422;
	fma.rn.f64 	%fd424, %fd418, 0d3FA4CEC41DD1A21F, %fd417;
	ld.global.nc.f64 	%fd425, [%rd8+262440];
	mul.f64 	%fd426, %fd425, 0d401238DA3C21187E;
	sub.f64 	%fd427, %fd420, %fd426;
	fma.rn.f64 	%fd428, %fd425, 0d40047AE147AE147B, %fd421;
	mul.f64 	%fd429, %fd425, 0d3FD47AE147AE147B;
	sub.f64 	%fd430, %fd423, %fd429;
	fma.rn.f64 	%fd431, %fd425, 0d3FA4CEC41DD1A21F, %fd424;
	ld.global.nc.f64 	%fd432, [%rd8+328032];
	mul.f64 	%fd433, %fd432, 0d401238DA3C21187E;
	sub.f64 	%fd434, %fd427, %fd433;
	fma.rn.f64 	%fd435, %fd432, 0d4020368DB8BAC711, %fd428;
	sub.f64 	%fd436, %fd430, %fd433;
	fma.rn.f64 	%fd437, %fd432, 0d3FE238DA3C21187E, %fd431;
	ld.global.nc.f64 	%fd438, [%rd8+262432];
	fma.rn.f64 	%fd439, %fd438, 0d4020368DB8BAC711, %fd434;
	mul.f64 	%fd440, %fd438, 0d401238DA3C21187E;
	sub.f64 	%fd441, %fd435, %fd440;
	fma.rn.f64 	%fd442, %fd438, 0d3FE238DA3C21187E, %fd436;
	mul.f64 	%fd443, %fd438, 0d3FB2837DCE61F843;
	sub.f64 	%fd444, %fd437, %fd443;
	ld.global.nc.f64 	%fd445, [%rd8+590400];
	fma.rn.f64 	%fd446, %fd445, 0d40097D60E94EE393, %fd441;
	fma.rn.f64 	%fd447, %fd445, 0d401222B6AE7D566D, %fd442;
	fma.rn.f64 	%fd448, %fd445, 0dBF376577531DB446, %fd444;
	ld.global.nc.f64 	%fd449, [%rd8+590464];
	fma.rn.f64 	%fd450, %fd449, 0d40097D60E94EE393, %fd446;
	fma.rn.f64 	%fd451, %fd449, 0d401222B6AE7D566D, %fd447;
	fma.rn.f64 	%fd452, %fd449, 0dBF376577531DB446, %fd448;
	ld.global.nc.f64 	%fd453, [%rd8+590408];
	fma.rn.f64 	%fd454, %fd453, 0d401222B6AE7D566D, %fd450;
	fma.rn.f64 	%fd455, %fd453, 0d3F4523FE8CE352CB, %fd451;
	mul.f64 	%fd456, %fd453, 0d3F74CEC41DD1A21F;
	sub.f64 	%fd457, %fd452, %fd456;
	ld.global.nc.f64 	%fd458, [%rd8+590456];
	fma.rn.f64 	%fd459, %fd458, 0d401222B6AE7D566D, %fd454;
	fma.rn.f64 	%fd460, %fd458, 0d3F4523FE8CE352CB, %fd455;
	mul.f64 	%fd461, %fd458, 0d3F74CEC41DD1A21F;
	sub.f64 	%fd462, %fd457, %fd461;
	ld.global.nc.f64 	%fd463, [%rd8+590416];
	fma.rn.f64 	%fd464, %fd463, 0dBF376577531DB446, %fd459;
	mul.f64 	%fd465, %fd463, 0d3F74CEC41DD1A21F;
	sub.f64 	%fd466, %fd460, %fd465;
	fma.rn.f64 	%fd467, %fd463, 0d3FA47AE147AE147B, %fd462;
	ld.global.nc.f64 	%fd468, [%rd8+590448];
	fma.rn.f64 	%fd469, %fd468, 0dBF376577531DB446, %fd464;
	mul.f64 	%fd470, %fd468, 0d3F74CEC41DD1A21F;
	sub.f64 	%fd471, %fd466, %fd470;
	fma.rn.f64 	%fd472, %fd468, 0d3FA47AE147AE147B, %fd467;
	ld.global.nc.f64 	%fd473, [%rd8+590424];
	fma.rn.f64 	%fd474, %fd473, 0d3F676577531DB446, %fd469;
	fma.rn.f64 	%fd475, %fd473, 0d3FA4CEC41DD1A21F, %fd471;
	mul.f64 	%fd476, %fd473, 0d3FD47AE147AE147B;
	sub.f64 	%fd477, %fd472, %fd476;
	ld.global.nc.f64 	%fd478, [%rd8+590440];
	fma.rn.f64 	%fd479, %fd478, 0d3F676577531DB446, %fd474;
	fma.rn.f64 	%fd480, %fd478, 0d3FA4CEC41DD1A21F, %fd475;
	mul.f64 	%fd481, %fd478, 0d3FD47AE147AE147B;
	sub.f64 	%fd482, %fd477, %fd481;
	ld.global.nc.f64 	%fd483, [%rd8+590432];
	mul.f64 	%fd484, %fd483, 0d3F74D12018A43BB4;
	sub.f64 	%fd485, %fd479, %fd484;
	mul.f64 	%fd486, %fd483, 0d3FB2837DCE61F843;
	sub.f64 	%fd487, %fd480, %fd486;
	fma.rn.f64 	%fd488, %fd483, 0d3FE238DA3C21187E, %fd482;
	ld.global.nc.f64 	%fd489, [%rd8+656000];
	fma.rn.f64 	%fd490, %fd489, 0d40097D60E94EE393, %fd487;
	fma.rn.f64 	%fd491, %fd489, 0d401222B6AE7D566D, %fd488;
	ld.global.nc.f64 	%fd492, [%rd8+656064];
	fma.rn.f64 	%fd493, %fd492, 0d40097D60E94EE393, %fd490;
	fma.rn.f64 	%fd494, %fd492, 0d401222B6AE7D566D, %fd491;
	ld.global.nc.f64 	%fd495, [%rd8+656008];
	fma.rn.f64 	%fd496, %fd495, 0d401222B6AE7D566D, %fd493;
	fma.rn.f64 	%fd497, %fd495, 0d3F4523FE8CE352CB, %fd494;
	ld.global.nc.f64 	%fd498, [%rd8+656056];
	fma.rn.f64 	%fd499, %fd498, 0d401222B6AE7D566D, %fd496;
	fma.rn.f64 	%fd500, %fd498, 0d3F4523FE8CE352CB, %fd497;
	ld.global.nc.f64 	%fd501, [%rd8+656016];
	fma.rn.f64 	%fd502, %fd501, 0dBF376577531DB446, %fd499;
	mul.f64 	%fd503, %fd501, 0d3F74CEC41DD1A21F;
	sub.f64 	%fd504, %fd500, %fd503;
	ld.global.nc.f64 	%fd505, [%rd8+656048];
	fma.rn.f64 	%fd506, %fd505, 0dBF376577531DB446, %fd502;
	mul.f64 	%fd507, %fd505, 0d3F74CEC41DD1A21F;
	sub.f64 	%fd508, %fd504, %fd507;
	ld.global.nc.f64 	%fd509, [%rd8+656024];
	fma.rn.f64 	%fd510, %fd509, 0d3F676577531DB446, %fd506;
	fma.rn.f64 	%fd511, %fd509, 0d3FA4CEC41DD1A21F, %fd508;
	ld.global.nc.f64 	%fd512, [%rd8+656040];
	fma.rn.f64 	%fd513, %fd512, 0d3F676577531DB446, %fd510;
	fma.rn.f64 	%fd514, %fd512, 0d3FA4CEC41DD1A21F, %fd511;
	ld.global.nc.f64 	%fd515, [%rd8+656032];
	mul.f64 	%fd516, %fd515, 0d3F74D12018A43BB4;
	sub.f64 	%fd517, %fd513, %fd516;
	mul.f64 	%fd518, %fd515, 0d3FB2837DCE61F843;
	sub.f64 	%fd519, %fd514, %fd518;
	ld.global.nc.f64 	%fd520, [%rd8+721600];
	fma.rn.f64 	%fd521, %fd520, 0d40097D60E94EE393, %fd519;
	ld.global.nc.f64 	%fd522, [%rd8+721664];
	fma.rn.f64 	%fd523, %fd522, 0d40097D60E94EE393, %fd521;
	ld.global.nc.f64 	%fd524, [%rd8+721608];
	fma.rn.f64 	%fd525, %fd524, 0d401222B6AE7D566D, %fd523;
	ld.global.nc.f64 	%fd526, [%rd8+721656];
	fma.rn.f64 	%fd527, %fd526, 0d401222B6AE7D566D, %fd525;
	ld.global.nc.f64 	%fd528, [%rd8+721616];
	fma.rn.f64 	%fd529, %fd528, 0dBF376577531DB446, %fd527;
	ld.global.nc.f64 	%fd530, [%rd8+721648];
	fma.rn.f64 	%fd531, %fd530, 0dBF376577531DB446, %fd529;
	ld.global.nc.f64 	%fd532, [%rd8+721624];
	fma.rn.f64 	%fd533, %fd532, 0d3F676577531DB446, %fd531;
	ld.global.nc.f64 	%fd534, [%rd8+721640];
	fma.rn.f64 	%fd535, %fd534, 0d3F676577531DB446, %fd533;
	ld.global.nc.f64 	%fd536, [%rd8+721632];
	mul.f64 	%fd537, %fd536, 0d3F74D12018A43BB4;
	sub.f64 	%fd538, %fd535, %fd537;
	add.s64 	%rd9, %rd4, %rd5;
	add.s64 	%rd10, %rd9, %rd7;
	st.global.f64 	[%rd10], %fd439;
	st.global.f64 	[%rd10+65600], %fd485;
	st.global.f64 	[%rd10+131200], %fd517;
	st.global.f64 	[%rd10+196800], %fd538;
$L__BB0_2:
	ret;

}


// ===== COMPILED SASS (sm_100) =====

	.target	sm_100

	.elftype	@"ET_EXEC"


//--------------------- .note.nv.tkinfo           --------------------------
	.section	.note.nv.tkinfo,"",@"SHT_NOTE"
	.sectionflags	@"SHF_NOTE_NV_TKINFO"
	.tkinfo
        /*0018*/ 	.word	0x00000002
        /*0030*/ 	.string	""
        /*0030*/ 	.string	"ptxas"
        /*0030*/ 	.string	"Cuda compilation tools, release 13.0, V13.0.88"
        /*0030*/ 	.string	"Build cuda_13.0.r13.0/compiler.36424714_0"
        /*0030*/ 	.string	"-arch sm_100 -m 64 "



//--------------------- .note.nv.cuinfo           --------------------------
	.section	.note.nv.cuinfo,"",@"SHT_NOTE"
	.sectionflags	@"SHF_NOTE_NV_CUINFO"
        /*0018*/ 	.short	0x0002
        /*001a*/ 	.short	0x0064
        /*001c*/ 	.short	0x0082
	.zero		2


//--------------------- .nv.info                  --------------------------
	.section	.nv.info,"",@"SHT_CUDA_INFO"
	.align	4


	//----- nvinfo : EIATTR_REGCOUNT
	.align		4
        /*0000*/ 	.byte	0x04, 0x2f
        /*0002*/ 	.short	(.L_1 - .L_0)
	.align		4
.L_0:
        /*0004*/ 	.word	index@(_Z7j2d81ptPdS_i)
        /*0008*/ 	.word	0x00000020


	//----- nvinfo : EIATTR_FRAME_SIZE
	.align		4
.L_1:
        /*000c*/ 	.byte	0x04, 0x11
        /*000e*/ 	.short	(.L_3 - .L_2)
	.align		4
.L_2:
        /*0010*/ 	.word	index@(_Z7j2d81ptPdS_i)
        /*0014*/ 	.word	0x00000000


	//----- nvinfo : EIATTR_MIN_STACK_SIZE
	.align		4
.L_3:
        /*0018*/ 	.byte	0x04, 0x12
        /*001a*/ 	.short	(.L_5 - .L_4)
	.align		4
.L_4:
        /*001c*/ 	.word	index@(_Z7j2d81ptPdS_i)
        /*0020*/ 	.word	0x00000000
.L_5:


//--------------------- .nv.compat                --------------------------
	.section	.nv.compat,"",@"SHT_CUDA_COMPAT_INFO"
	.align	4
        /*0000*/ 	.byte	0x02, 0x09, 0x00, 0x00, 0x02, 0x02, 0x01, 0x00, 0x02, 0x05, 0x05, 0x00, 0x03, 0x07, 0x01, 0x01
        /*0010*/ 	.byte	0x02, 0x03, 0x00, 0x00, 0x02, 0x06, 0x01, 0x00, 0x04, 0x0b, 0x08, 0x00, 0x01, 0x00, 0x00, 0x00
        /*0020*/ 	.byte	0x00, 0x00, 0x00, 0x00


//--------------------- .nv.info._Z7j2d81ptPdS_i  --------------------------
	.section	.nv.info._Z7j2d81ptPdS_i,"",@"SHT_CUDA_INFO"
	.sectionflags	@""
	.align	4


	//----- nvinfo : EIATTR_CUDA_API_VERSION
	.align		4
        /*0000*/ 	.byte	0x04, 0x37
        /*0002*/ 	.short	(.L_7 - .L_6)
.L_6:
        /*0004*/ 	.word	0x00000082


	//----- nvinfo : EIATTR_KPARAM_INFO
	.align		4
.L_7:
        /*0008*/ 	.byte	0x04, 0x17
        /*000a*/ 	.short	(.L_9 - .L_8)
.L_8:
        /*000c*/ 	.word	0x00000000
        /*0010*/ 	.short	0x0002
        /*0012*/ 	.short	0x0010
        /*0014*/ 	.byte	0x00, 0xf0, 0x11, 0x00


	//----- nvinfo : EIATTR_KPARAM_INFO
	.align		4
.L_9:
        /*0018*/ 	.byte	0x04, 0x17
        /*001a*/ 	.short	(.L_11 - .L_10)
.L_10:
        /*001c*/ 	.word	0x00000000
        /*0020*/ 	.short	0x0001
        /*0022*/ 	.short	0x0008
        /*0024*/ 	.byte	0x00, 0xf5, 0x21, 0x00


	//----- nvinfo : EIATTR_KPARAM_INFO
	.align		4
.L_11:
        /*0028*/ 	.byte	0x04, 0x17
        /*002a*/ 	.short	(.L_13 - .L_12)
.L_12:
        /*002c*/ 	.word	0x00000000
        /*0030*/ 	.short	0x0000
        /*0032*/ 	.short	0x0000
        /*0034*/ 	.byte	0x00, 0xf5, 0x21, 0x00


	//----- nvinfo : EIATTR_SPARSE_MMA_MASK
	.align		4
.L_13:
        /*0038*/ 	.byte	0x03, 0x50
        /*003a*/ 	.short	0x0000


	//----- nvinfo : EIATTR_MAXREG_COUNT
	.align		4
        /*003c*/ 	.byte	0x03, 0x1b
        /*003e*/ 	.short	0x00ff


	//----- nvinfo : EIATTR_MERCURY_ISA_VERSION
	.align		4
        /*0040*/ 	.byte	0x03, 0x5f
        /*0042*/ 	.short	0x0101


	//----- nvinfo : EIATTR_VRC_CTA_INIT_COUNT
	.align		4
        /*0044*/ 	.byte	0x02, 0x4a
	.zero		1
	.zero		1


	//----- nvinfo : EIATTR_EXIT_INSTR_OFFSETS
	.align		4
        /*0048*/ 	.byte	0x04, 0x1c
        /*004a*/ 	.short	(.L_15 - .L_14)


	//   ....[0]....
.L_14:
        /*004c*/ 	.word	0x00000100


	//   ....[1]....
        /*0050*/ 	.word	0x00001ea0


	//----- nvinfo : EIATTR_CBANK_PARAM_SIZE
	.align		4
.L_15:
        /*0054*/ 	.byte	0x03, 0x19
        /*0056*/ 	.short	0x0014


	//----- nvinfo : EIATTR_PARAM_CBANK
	.align		4
        /*0058*/ 	.byte	0x04, 0x0a
        /*005a*/ 	.short	(.L_17 - .L_16)
	.align		4
.L_16:
        /*005c*/ 	.word	index@(.nv.constant0._Z7j2d81ptPdS_i)
        /*0060*/ 	.short	0x0380
        /*0062*/ 	.short	0x0014


	//----- nvinfo : EIATTR_SW_WAR
	.align		4
.L_17:
        /*0064*/ 	.byte	0x04, 0x36
        /*0066*/ 	.short	(.L_19 - .L_18)
.L_18:
        /*0068*/ 	.word	0x00000008
.L_19:


//--------------------- .nv.callgraph             --------------------------
	.section	.nv.callgraph,"",@"SHT_CUDA_CALLGRAPH"
	.align	4
	.sectionentsize	8
	.align		4
        /*0000*/ 	.word	0x00000000
	.align		4
        /*0004*/ 	.word	0xffffffff
	.align		4
        /*0008*/ 	.word	0x00000000
	.align		4
        /*000c*/ 	.word	0xfffffffe
	.align		4
        /*0010*/ 	.word	0x00000000
	.align		4
        /*0014*/ 	.word	0xfffffffd
	.align		4
        /*0018*/ 	.word	0x00000000
	.align		4
        /*001c*/ 	.word	0xfffffffc


//--------------------- .text._Z7j2d81ptPdS_i     --------------------------
	.section	.text._Z7j2d81ptPdS_i,"ax",@progbits
	.align	128
        .global         _Z7j2d81ptPdS_i
        .type           _Z7j2d81ptPdS_i,@function
        .size           _Z7j2d81ptPdS_i,(.L_x_1 - _Z7j2d81ptPdS_i)
        .other          _Z7j2d81ptPdS_i,@"STO_CUDA_ENTRY STV_DEFAULT"
_Z7j2d81ptPdS_i:
.text._Z7j2d81ptPdS_i:
[----:B------:R-:W-:Y:S08]  /*0000*/  LDC R1, c[0x0][0x37c] ;  /* 0x0000df00ff017b82 */ /* 0x000ff00000000800 */
[----:B------:R-:W0:Y:S01]  /*0010*/  S2UR UR6, SR_CTAID.Y ;  /* 0x00000000000679c3 */ /* 0x000e220000002600 */
[----:B------:R-:W1:Y:S01]  /*0020*/  S2R R29, SR_TID.Y ;  /* 0x00000000001d7919 */ /* 0x000e620000002200 */
[----:B------:R-:W2:Y:S01]  /*0030*/  LDCU UR4, c[0x0][0x390] ;  /* 0x00007200ff0477ac */ /* 0x000ea20008000800 */
[----:B------:R-:W3:Y:S05]  /*0040*/  S2R R3, SR_TID.X ;  /* 0x0000000000037919 */ /* 0x000eea0000002100 */
[----:B------:R-:W3:Y:S08]  /*0050*/  LDC R0, c[0x0][0x360] ;  /* 0x0000d800ff007b82 */ /* 0x000ef00000000800 */
[----:B------:R-:W4:Y:S01]  /*0060*/  LDC R2, c[0x0][0x364] ;  /* 0x0000d900ff027b82 */ /* 0x000f220000000800 */
[----:B--2---:R-:W-:-:S07]  /*0070*/  UIADD3 UR4, UPT, UPT, UR4, -0x9, URZ ;  /* 0xfffffff704047890 */ /* 0x004fce000fffe0ff */
[----:B------:R-:W3:Y:S01]  /*0080*/  S2UR UR5, SR_CTAID.X ;  /* 0x00000000000579c3 */ /* 0x000ee20000002500 */
[----:B0-----:R-:W-:Y:S02]  /*0090*/  ISETP.NE.AND P0, PT, RZ, UR6, PT ;  /* 0x00000006ff007c0c */ /* 0x001fe4000bf05270 */
[----:B-1----:R-:W-:Y:S01]  /*00a0*/  SHF.L.U32 R29, R29, 0x2, RZ ;  /* 0x000000021d1d7819 */ /* 0x002fe200000006ff */
[----:B----4-:R-:W-:-:S10]  /*00b0*/  IMAD R2, R2, UR6, RZ ;  /* 0x0000000602027c24 */ /* 0x010fd4000f8e02ff */
[----:B------:R-:W-:Y:S01]  /*00c0*/  @P0 LEA R29, R2, R29, 0x2 ;  /* 0x0000001d021d0211 */ /* 0x000fe200078e10ff */
[----:B---3--:R-:W-:-:S05]  /*00d0*/  IMAD R0, R0, UR5, R3 ;  /* 0x0000000500007c24 */ /* 0x008fca000f8e0203 */
[----:B------:R-:W-:-:S04]  /*00e0*/  VIMNMX R2, PT, PT, R0, R29, !PT ;  /* 0x0000001d00027248 */ /* 0x000fc80007fe0100 */
[----:B------:R-:W-:-:S13]  /*00f0*/  ISETP.GT.AND P0, PT, R2, UR4, PT ;  /* 0x0000000402007c0c */ /* 0x000fda000bf04270 */
[----:B------:R-:W-:Y:S05]  /*0100*/  @P0 EXIT ;  /* 0x000000000000094d */ /* 0x000fea0003800000 */
[----:B------:R-:W0:Y:S01]  /*0110*/  LDC.64 R26, c[0x0][0x380] ;  /* 0x0000e000ff1a7b82 */ /* 0x000e220000000a00 */
[----:B------:R-:W1:Y:S01]  /*0120*/  LDCU.64 UR4, c[0x0][0x358] ;  /* 0x00006b00ff0477ac */ /* 0x000e620008000a00 */
[----:B0-----:R-:W-:-:S04]  /*0130*/  IMAD.WIDE.U32 R26, R29, 0x10040, R26 ;  /* 0x000100401d1a7825 */ /* 0x001fc800078e001a */
[----:B------:R-:W-:-:S05]  /*0140*/  IMAD.WIDE.U32 R26, R0, 0x8, R26 ;  /* 0x00000008001a7825 */ /* 0x000fca00078e001a */
[----:B-1----:R-:W2:Y:S04]  /*0150*/  LDG.E.64.CONSTANT R22, desc[UR4][R26.64+0x40] ;  /* 0x000040041a167981 */ /* 0x002ea8000c1e9b00 */
[----:B------:R-:W3:Y:S04]  /*0160*/  LDG.E.64.CONSTANT R20, desc[UR4][R26.64] ;  /* 0x000000041a147981 */ /* 0x000ee8000c1e9b00 */
[----:B------:R-:W4:Y:S04]  /*0170*/  LDG.E.64.CONSTANT R18, desc[UR4][R26.64+0x8] ;  /* 0x000008041a127981 */ /* 0x000f28000c1e9b00 */
[----:B------:R-:W5:Y:S04]  /*0180*/  LDG.E.64.CONSTANT R4, desc[UR4][R26.64+0x38] ;  /* 0x000038041a047981 */ /* 0x000f68000c1e9b00 */
[----:B------:R-:W5:Y:S04]  /*0190*/  LDG.E.64.CONSTANT R10, desc[UR4][R26.64+0x10] ;  /* 0x000010041a0a7981 */ /* 0x000f68000c1e9b00 */
[----:B------:R-:W5:Y:S04]  /*01a0*/  LDG.E.64.CONSTANT R14, desc[UR4][R26.64+0x30] ;  /* 0x000030041a0e7981 */ /* 0x000f68000c1e9b00 */
[----:B------:R-:W5:Y:S04]  /*01b0*/  LDG.E.64.CONSTANT R2, desc[UR4][R26.64+0x18] ;  /* 0x000018041a027981 */ /* 0x000f68000c1e9b00 */
[----:B------:R-:W5:Y:S04]  /*01c0*/  LDG.E.64.CONSTANT R6, desc[UR4][R26.64+0x28] ;  /* 0x000028041a067981 */ /* 0x000f68000c1e9b00 */
[----:B------:R-:W5:Y:S04]  /*01d0*/  LDG.E.64.CONSTANT R8, desc[UR4][R26.64+0x20] ;  /* 0x000020041a087981 */ /* 0x000f68000c1e9b00 */
[----:B------:R-:W5:Y:S04]  /*01e0*/  LDG.E.64.CONSTANT R16, desc[UR4][R26.64+0x80240] ;  /* 0x080240041a107981 */ /* 0x000f68000c1e9b00 */
[----:B------:R-:W5:Y:S01]  /*01f0*/  LDG.E.64.CONSTANT R12, desc[UR4][R26.64+0x80200] ;  /* 0x080200041a0c7981 */ /* 0x000f62000c1e9b00 */
[----:B------:R-:W-:Y:S01]  /*0200*/  UMOV UR6, 0xe94ee393 ;  /* 0xe94ee39300067882 */ /* 0x000fe20000000000 */
        /* <DEDUP_REMOVED lines=29> */
[----:B------:R-:W5:Y:S01]  /*03e0*/  LDG.E.64.CONSTANT R24, desc[UR4][R26.64+0xb0300] ;  /* 0x0b0300041a187981 */ /* 0x000f62000c1e9b00 */
[----:B--2---:R-:W-:-:S08]  /*03f0*/  DMUL R22, R22, UR6 ;  /* 0x0000000616167c28 */ /* 0x004fd00008000000 */
[----:B---3--:R-:W-:Y:S01]  /*0400*/  DFMA R22, R20, UR6, R22 ;  /* 0x0000000614167c2b */ /* 0x008fe20008000016 */
[----:B------:R-:W2:Y:S07]  /*0410*/  LDG.E.64.CONSTANT R20, desc[UR4][R26.64+0x10040] ;  /* 0x010040041a147981 */ /* 0x000eae000c1e9b00 */
[----:B----4-:R-:W-:Y:S02]  /*0420*/  DFMA R18, R18, UR8, R22 ;  /* 0x0000000812127c2b */ /* 0x010fe40008000016 */
[----:B------:R-:W3:Y:S06]  /*0430*/  LDG.E.64.CONSTANT R22, desc[UR4][R26.64+0x10080] ;  /* 0x010080041a167981 */ /* 0x000eec000c1e9b00 */
[----:B-----5:R-:W-:-:S08]  /*0440*/  DFMA R4, R4, UR8, R18 ;  /* 0x0000000804047c2b */ /* 0x020fd00008000012 */
[----:B------:R-:W-:-:S08]  /*0450*/  DFMA R4, R10, -UR10, R4 ;  /* 0x8000000a0a047c2b */ /* 0x000fd00008000004 */
[----:B------:R-:W-:Y:S02]  /*0460*/  DFMA R14, R14, -UR10, R4 ;  /* 0x8000000a0e0e7c2b */ /* 0x000fe40008000004 */
[----:B------:R-:W4:Y:S06]  /*0470*/  LDG.E.64.CONSTANT R4, desc[UR4][R26.64+0x701c0] ;  /* 0x0701c0041a047981 */ /* 0x000f2c000c1e9b00 */
[----:B------:R-:W-:Y:S01]  /*0480*/  DFMA R14, R2, UR12, R14 ;  /* 0x0000000c020e7c2b */ /* 0x000fe2000800000e */
[----:B------:R-:W5:Y:S01]  /*0490*/  LDG.E.64.CONSTANT R2, desc[UR4][R26.64+0x70200] ;  /* 0x070200041a027981 */ /* 0x000f62000c1e9b00 */
[----:B------:R-:W-:-:S06]  /*04a0*/  DMUL R18, R16, -UR10 ;  /* 0x8000000a10127c28 */ /* 0x000fcc0008000000 */
[----:B------:R-:W-:Y:S02]  /*04b0*/  DFMA R6, R6, UR12, R14 ;  /* 0x0000000c06067c2b */ /* 0x000fe4000800000e */
[C---:B------:R-:W-:Y:S02]  /*04c0*/  DMUL R14, R16.reuse, UR8 ;  /* 0x00000008100e7c28 */ /* 0x040fe40008000000 */
[----:B------:R-:W-:-:S04]  /*04d0*/  DMUL R10, R16, UR12 ;  /* 0x0000000c100a7c28 */ /* 0x000fc80008000000 */
[----:B------:R-:W-:Y:S01]  /*04e0*/  DFMA R6, R8, -UR14, R6 ;  /* 0x8000000e08067c2b */ /* 0x000fe20008000006 */
[----:B------:R-:W5:Y:S01]  /*04f0*/  LDG.E.64.CONSTANT R8, desc[UR4][R26.64+0x80208] ;  /* 0x080208041a087981 */ /* 0x000f62000c1e9b00 */
[C---:B------:R-:W-:Y:S02]  /*0500*/  DFMA R14, R12.reuse, UR8, R14 ;  /* 0x000000080c0e7c2b */ /* 0x040fe4000800000e */
[----:B------:R-:W-:-:S04]  /*0510*/  DFMA R18, R12, -UR10, R18 ;  /* 0x8000000a0c127c2b */ /* 0x000fc80008000012 */
[C---:B------:R-:W-:Y:S02]  /*0520*/  DFMA R6, R12.reuse, UR6, R6 ;  /* 0x000000060c067c2b */ /* 0x040fe40008000006 */
[----:B------:R-:W-:Y:S01]  /*0530*/  DFMA R12, R12, UR12, R10 ;  /* 0x0000000c0c0c7c2b */ /* 0x000fe2000800000a */
[----:B------:R-:W5:Y:S05]  /*0540*/  LDG.E.64.CONSTANT R10, desc[UR4][R26.64+0x80238] ;  /* 0x080238041a0a7981 */ /* 0x000f6a000c1e9b00 */
[----:B------:R-:W-:Y:S02]  /*0550*/  DFMA R16, R16, UR6, R6 ;  /* 0x0000000610107c2b */ /* 0x000fe40008000006 */
[----:B------:R-:W5:Y:S01]  /*0560*/  LDG.E.64.CONSTANT R6, desc[UR4][R26.64+0x20080] ;  /* 0x020080041a067981 */ /* 0x000f62000c1e9b00 */
[----:B--2---:R-:W-:-:S05]  /*0570*/  DFMA R14, R20, UR6, R14 ;  /* 0x00000006140e7c2b */ /* 0x004fca000800000e */
[----:B------:R-:W-:Y:S02]  /*0580*/  DFMA R20, R20, UR8, R16 ;  /* 0x0000000814147c2b */ /* 0x000fe40008000010 */
[----:B------:R-:W2:Y:S01]  /*0590*/  LDG.E.64.CONSTANT R16, desc[UR4][R26.64+0x200c0] ;  /* 0x0200c0041a107981 */ /* 0x000ea2000c1e9b00 */
[----:B---3--:R-:W-:-:S05]  /*05a0*/  DFMA R14, R22, UR6, R14 ;  /* 0x00000006160e7c2b */ /* 0x008fca000800000e */
[----:B------:R-:W-:Y:S02]  /*05b0*/  DFMA R22, R22, UR8, R20 ;  /* 0x0000000816167c2b */ /* 0x000fe40008000014 */
[----:B------:R-:W3:Y:S01]  /*05c0*/  LDG.E.64.CONSTANT R20, desc[UR4][R26.64+0x60180] ;  /* 0x060180041a147981 */ /* 0x000ee2000c1e9b00 */
[C---:B----4-:R-:W-:Y:S02]  /*05d0*/  DFMA R18, R4.reuse, UR12, R18 ;  /* 0x0000000c04127c2b */ /* 0x050fe40008000012 */
[C---:B------:R-:W-:Y:S02]  /*05e0*/  DFMA R12, R4.reuse, -UR14, R12 ;  /* 0x8000000e040c7c2b */ /* 0x040fe4000800000c */
[C---:B------:R-:W-:Y:S02]  /*05f0*/  DFMA R14, R4.reuse, -UR10, R14 ;  /* 0x8000000a040e7c2b */ /* 0x040fe4000800000e */
[----:B------:R-:W-:Y:S01]  /*0600*/  DFMA R4, R4, UR8, R22 ;  /* 0x0000000804047c2b */ /* 0x000fe20008000016 */
[----:B------:R-:W4:Y:S01]  /*0610*/  LDG.E.64.CONSTANT R22, desc[UR4][R26.64+0x601c0] ;  /* 0x0601c0041a167981 */ /* 0x000f22000c1e9b00 */
[----:B-----5:R-:W-:-:S02]  /*0620*/  DFMA R18, R2, UR12, R18 ;  /* 0x0000000c02127c2b */ /* 0x020fc40008000012 */
[C---:B------:R-:W-:Y:S02]  /*0630*/  DFMA R12, R2.reuse, -UR14, R12 ;  /* 0x8000000e020c7c2b */ /* 0x040fe4000800000c */
[C---:B------:R-:W-:Y:S02]  /*0640*/  DFMA R14, R2.reuse, -UR10, R14 ;  /* 0x8000000a020e7c2b */ /* 0x040fe4000800000e */
[----:B------:R-:W-:Y:S02]  /*0650*/  DFMA R2, R2, UR8, R4 ;  /* 0x0000000802027c2b */ /* 0x000fe40008000004 */
[----:B------:R-:W5:Y:S01]  /*0660*/  LDG.E.64.CONSTANT R4, desc[UR4][R26.64+0x80210] ;  /* 0x080210041a047981 */ /* 0x000f62000c1e9b00 */
[C---:B------:R-:W-:Y:S02]  /*0670*/  DFMA R18, R8.reuse, -UR18, R18 ;  /* 0x8000001208127c2b */ /* 0x040fe40008000012 */
[C---:B------:R-:W-:Y:S02]  /*0680*/  DFMA R12, R8.reuse, UR20, R12 ;  /* 0x00000014080c7c2b */ /* 0x040fe4000800000c */
[----:B------:R-:W-:-:S02]  /*0690*/  DFMA R14, R8, UR16, R14 ;  /* 0x00000010080e7c2b */ /* 0x000fc4000800000e */
[----:B------:R-:W-:Y:S01]  /*06a0*/  DFMA R8, R8, UR8, R2 ;  /* 0x0000000808087c2b */ /* 0x000fe20008000002 */
[----:B------:R-:W5:Y:S01]  /*06b0*/  LDG.E.64.CONSTANT R2, desc[UR4][R26.64+0x80230] ;  /* 0x080230041a027981 */ /* 0x000f62000c1e9b00 */
[C---:B------:R-:W-:Y:S02]  /*06c0*/  DFMA R18, R10.reuse, -UR18, R18 ;  /* 0x800000120a127c2b */ /* 0x040fe40008000012 */
[C---:B------:R-:W-:Y:S02]  /*06d0*/  DFMA R12, R10.reuse, UR20, R12 ;  /* 0x000000140a0c7c2b */ /* 0x040fe4000800000c */
[C---:B------:R-:W-:Y:S02]  /*06e0*/  DFMA R14, R10.reuse, UR16, R14 ;  /* 0x000000100a0e7c2b */ /* 0x040fe4000800000e */
[----:B------:R-:W-:Y:S02]  /*06f0*/  DFMA R10, R10, UR8, R8 ;  /* 0x000000080a0a7c2b */ /* 0x000fe40008000008 */
[----:B------:R-:W5:Y:S01]  /*0700*/  LDG.E.64.CONSTANT R8, desc[UR4][R26.64+0x300c0] ;  /* 0x0300c0041a087981 */ /* 0x000f62000c1e9b00 */
[----:B------:R-:W-:-:S03]  /*0710*/  DFMA R18, R6, UR6, R18 ;  /* 0x0000000606127c2b */ /* 0x000fc60008000012 */
[C---:B------:R-:W-:Y:S02]  /*0720*/  DFMA R14, R6.reuse, UR8, R14 ;  /* 0x00000008060e7c2b */ /* 0x040fe4000800000e */
[----:B------:R-:W-:Y:S02]  /*0730*/  DFMA R6, R6, -UR10, R10 ;  /* 0x8000000a06067c2b */ /* 0x000fe4000800000a */
[----:B------:R-:W5:Y:S01]  /*0740*/  LDG.E.64.CONSTANT R10, desc[UR4][R26.64+0x30100] ;  /* 0x030100041a0a7981 */ /* 0x000f62000c1e9b00 */
[----:B--2---:R-:W-:-:S03]  /*0750*/  DFMA R18, R16, UR6, R18 ;  /* 0x0000000610127c2b */ /* 0x004fc60008000012 */
[C---:B------:R-:W-:Y:S02]  /*0760*/  DFMA R14, R16.reuse, UR8, R14 ;  /* 0x00000008100e7c2b */ /* 0x040fe4000800000e */
[----:B------:R-:W-:Y:S02]  /*0770*/  DFMA R16, R16, -UR10, R6 ;  /* 0x8000000a10107c2b */ /* 0x000fe40008000006 */
[----:B------:R-:W2:Y:S01]  /*0780*/  LDG.E.64.CONSTANT R6, desc[UR4][R26.64+0x50140] ;  /* 0x050140041a067981 */ /* 0x000ea2000c1e9b00 */
[C---:B---3--:R-:W-:Y:S02]  /*0790*/  DFMA R12, R20.reuse, UR12, R12 ;  /* 0x0000000c140c7c2b */ /* 0x048fe4000800000c */
[C---:B------:R-:W-:Y:S02]  /*07a0*/  DFMA R18, R20.reuse, -UR14, R18 ;  /* 0x8000000e14127c2b */ /* 0x040fe40008000012 */
[C---:B------:R-:W-:Y:S02]  /*07b0*/  DFMA R14, R20.reuse, UR12, R14 ;  /* 0x0000000c140e7c2b */ /* 0x040fe4000800000e */
[----:B------:R-:W-:Y:S01]  /*07c0*/  DFMA R20, R20, -UR10, R16 ;  /* 0x8000000a14147c2b */ /* 0x000fe20008000010 */
[----:B------:R-:W3:Y:S01]  /*07d0*/  LDG.E.64.CONSTANT R16, desc[UR4][R26.64+0x50180] ;  /* 0x050180041a107981 */ /* 0x000ee2000c1e9b00 */
[----:B----4-:R-:W-:-:S02]  /*07e0*/  DFMA R12, R22, UR12, R12 ;  /* 0x0000000c160c7c2b */ /* 0x010fc4000800000c */
[C---:B------:R-:W-:Y:S02]  /*07f0*/  DFMA R18, R22.reuse, -UR14, R18 ;  /* 0x8000000e16127c2b */ /* 0x040fe40008000012 */
[C---:B------:R-:W-:Y:S02]  /*0800*/  DFMA R14, R22.reuse, UR12, R14 ;  /* 0x0000000c160e7c2b */ /* 0x040fe4000800000e */
[----:B------:R-:W-:Y:S02]  /*0810*/  DFMA R22, R22, -UR10, R20 ;  /* 0x8000000a16167c2b */ /* 0x000fe40008000014 */
[----:B------:R-:W4:Y:S01]  /*0820*/  LDG.E.64.CONSTANT R20, desc[UR4][R26.64+0x80218] ;  /* 0x080218041a147981 */ /* 0x000f22000c1e9b00 */
[C---:B-----5:R-:W-:Y:S02]  /*0830*/  DFMA R12, R4.reuse, -UR24, R12 ;  /* 0x80000018040c7c2b */ /* 0x060fe4000800000c */
[C---:B------:R-:W-:Y:S02]  /*0840*/  DFMA R18, R4.reuse, UR22, R18 ;  /* 0x0000001604127c2b */ /* 0x040fe40008000012 */
[----:B------:R-:W-:-:S02]  /*0850*/  DFMA R14, R4, -UR18, R14 ;  /* 0x80000012040e7c2b */ /* 0x000fc4000800000e */
[----:B------:R-:W-:Y:S01]  /*0860*/  DFMA R4, R4, -UR10, R22 ;  /* 0x8000000a04047c2b */ /* 0x000fe20008000016 */
[----:B------:R-:W5:Y:S01]  /*0870*/  LDG.E.64.CONSTANT R22, desc[UR4][R26.64+0x80228] ;  /* 0x080228041a167981 */ /* 0x000f62000c1e9b00 */
[C---:B------:R-:W-:Y:S02]  /*0880*/  DFMA R12, R2.reuse, -UR24, R12 ;  /* 0x80000018020c7c2b */ /* 0x040fe4000800000c */
[C---:B------:R-:W-:Y:S02]  /*0890*/  DFMA R18, R2.reuse, UR22, R18 ;  /* 0x0000001602127c2b */ /* 0x040fe40008000012 */
[C---:B------:R-:W-:Y:S02]  /*08a0*/  DFMA R14, R2.reuse, -UR18, R14 ;  /* 0x80000012020e7c2b */ /* 0x040fe4000800000e */
[----:B------:R-:W-:Y:S02]  /*08b0*/  DFMA R2, R2, -UR10, R4 ;  /* 0x8000000a02027c2b */ /* 0x000fe40008000004 */
[----:B------:R-:W5:Y:S01]  /*08c0*/  LDG.E.64.CONSTANT R4, desc[UR4][R26.64+0x40140] ;  /* 0x040140041a047981 */ /* 0x000f62000c1e9b00 */
[----:B------:R-:W-:-:S02]  /*08d0*/  DFMA R12, R8, UR6, R12 ;  /* 0x00000006080c7c2b */ /* 0x000fc4000800000c */
[C---:B------:R-:W-:Y:S02]  /*08e0*/  DFMA R18, R8.reuse, UR8, R18 ;  /* 0x0000000808127c2b */ /* 0x040fe40008000012 */
[C---:B------:R-:W-:Y:S02]  /*08f0*/  DFMA R14, R8.reuse, -UR10, R14 ;  /* 0x8000000a080e7c2b */ /* 0x040fe4000800000e */
[----:B------:R-:W-:Y:S01]  /*0900*/  DFMA R8, R8, UR12, R2 ;  /* 0x0000000c08087c2b */ /* 0x000fe20008000002 */
[----:B------:R-:W5:Y:S01]  /*0910*/  LDG.E.64.CONSTANT R2, desc[UR4][R26.64+0x40100] ;  /* 0x040100041a027981 */ /* 0x000f62000c1e9b00 */
[C---:B------:R-:W-:Y:S02]  /*0920*/  DFMA R12, R10.reuse, UR6, R12 ;  /* 0x000000060a0c7c2b */ /* 0x040fe4000800000c */
[C---:B------:R-:W-:Y:S02]  /*0930*/  DFMA R18, R10.reuse, UR8, R18 ;  /* 0x000000080a127c2b */ /* 0x040fe40008000012 */
[----:B------:R-:W-:-:S02]  /*0940*/  DFMA R14, R10, -UR10, R14 ;  /* 0x8000000a0a0e7c2b */ /* 0x000fc4000800000e */
[----:B------:R-:W-:Y:S02]  /*0950*/  DFMA R10, R10, UR12, R8 ;  /* 0x0000000c0a0a7c2b */ /* 0x000fe40008000008 */
[----:B------:R-:W5:Y:S01]  /*0960*/  LDG.E.64.CONSTANT R8, desc[UR4][R26.64+0x80220] ;  /* 0x080220041a087981 */ /* 0x000f62000c1e9b00 */
[C---:B--2---:R-:W-:Y:S02]  /*0970*/  DFMA R12, R6.reuse, -UR10, R12 ;  /* 0x8000000a060c7c2b */ /* 0x044fe4000800000c */
[C---:B------:R-:W-:Y:S02]  /*0980*/  DFMA R18, R6.reuse, UR12, R18 ;  /* 0x0000000c06127c2b */ /* 0x040fe40008000012 */
[C---:B------:R-:W-:Y:S02]  /*0990*/  DFMA R14, R6.reuse, -UR14, R14 ;  /* 0x8000000e060e7c2b */ /* 0x040fe4000800000e */
[----:B------:R-:W-:Y:S01]  /*09a0*/  DFMA R6, R6, UR12, R10 ;  /* 0x0000000c06067c2b */ /* 0x000fe2000800000a */
[----:B------:R-:W2:Y:S01]  /*09b0*/  LDG.E.64.CONSTANT R10, desc[UR4][R26.64+0x10048] ;  /* 0x010048041a0a7981 */ /* 0x000ea2000c1e9b00 */
[----:B---3--:R-:W-:-:S02]  /*09c0*/  DFMA R12, R16, -UR10, R12 ;  /* 0x8000000a100c7c2b */ /* 0x008fc4000800000c */
[C---:B------:R-:W-:Y:S02]  /*09d0*/  DFMA R18, R16.reuse, UR12, R18 ;  /* 0x0000000c10127c2b */ /* 0x040fe40008000012 */
[C---:B------:R-:W-:Y:S02]  /*09e0*/  DFMA R14, R16.reuse, -UR14, R14 ;  /* 0x8000000e100e7c2b */ /* 0x040fe4000800000e */
[----:B------:R-:W-:Y:S02]  /*09f0*/  DFMA R16, R16, UR12, R6 ;  /* 0x0000000c10107c2b */ /* 0x000fe40008000006 */
[----:B------:R-:W3:Y:S04]  /*0a00*/  LDG.E.64.CONSTANT R6, desc[UR4][R26.64+0x10078] ;  /* 0x010078041a067981 */ /* 0x000ee8000c1e9b00 */
[----:B----4-:R-:W-:-:S02]  /*0a10*/  DFMA R14, R20, UR20, R14 ;  /* 0x00000014140e7c2b */ /* 0x010fc4000800000e */
[C---:B------:R-:W-:Y:S02]  /*0a20*/  DFMA R16, R20.reuse, UR12, R16 ;  /* 0x0000000c14107c2b */ /* 0x040fe40008000010 */
[C---:B------:R-:W-:Y:S02]  /*0a30*/  DFMA R12, R20.reuse, UR26, R12 ;  /* 0x0000001a140c7c2b */ /* 0x040fe4000800000c */
[----:B------:R-:W-:Y:S01]  /*0a40*/  DFMA R20, R20, -UR24, R18 ;  /* 0x8000001814147c2b */ /* 0x000fe20008000012 */
[----:B------:R-:W4:Y:S01]  /*0a50*/  LDG.E.64.CONSTANT R18, desc[UR4][R26.64+0x701c8] ;  /* 0x0701c8041a127981 */ /* 0x000f22000c1e9b00 */
[C---:B-----5:R-:W-:Y:S02]  /*0a60*/  DFMA R14, R22.reuse, UR20, R14 ;  /* 0x00000014160e7c2b */ /* 0x060fe4000800000e */
[C---:B------:R-:W-:Y:S02]  /*0a70*/  DFMA R16, R22.reuse, UR12, R16 ;  /* 0x0000000c16107c2b */ /* 0x040fe40008000010 */
[----:B------:R-:W-:-:S02]  /*0a80*/  DFMA R12, R22, UR26, R12 ;  /* 0x0000001a160c7c2b */ /* 0x000fc4000800000c */
[----:B------:R-:W-:Y:S02]  /*0a90*/  DFMA R22, R22, -UR24, R20 ;  /* 0x8000001816167c2b */ /* 0x000fe40008000014 */
[----:B------:R-:W5:Y:S01]  /*0aa0*/  LDG.E.64.CONSTANT R20, desc[UR4][R26.64+0x701f8] ;  /* 0x0701f8041a147981 */ /* 0x000f62000c1e9b00 */
[C---:B------:R-:W-:Y:S02]  /*0ab0*/  DFMA R14, R4.reuse, UR12, R14 ;  /* 0x0000000c040e7c2b */ /* 0x040fe4000800000e */
[C---:B------:R-:W-:Y:S02]  /*0ac0*/  DFMA R16, R4.reuse, -UR14, R16 ;  /* 0x8000000e04107c2b */ /* 0x040fe40008000010 */
[C---:B------:R-:W-:Y:S02]  /*0ad0*/  DFMA R12, R4.reuse, UR8, R12 ;  /* 0x00000008040c7c2b */ /* 0x040fe4000800000c */
[----:B------:R-:W-:Y:S01]  /*0ae0*/  DFMA R4, R4, -UR10, R22 ;  /* 0x8000000a04047c2b */ /* 0x000fe20008000016 */
[----:B------:R-:W5:Y:S01]  /*0af0*/  LDG.E.64.CONSTANT R22, desc[UR4][R26.64+0x10050] ;  /* 0x010050041a167981 */ /* 0x000f62000c1e9b00 */
[----:B------:R-:W-:-:S02]  /*0b00*/  DFMA R14, R2, UR12, R14 ;  /* 0x0000000c020e7c2b */ /* 0x000fc4000800000e */
[----:B------:R-:W-:-:S06]  /*0b10*/  DFMA R16, R2, -UR14, R16 ;  /* 0x8000000e02107c2b */ /* 0x000fcc0008000010 */
[C---:B------:R-:W-:Y:S02]  /*0b20*/  DFMA R14, R8.reuse, -UR28, R14 ;  /* 0x8000001c080e7c2b */ /* 0x040fe4000800000e */
[----:B------:R-:W-:-:S06]  /*0b30*/  DFMA R16, R8, -UR14, R16 ;  /* 0x8000000e08107c2b */ /* 0x000fcc0008000010 */
[C---:B--2---:R-:W-:Y:S02]  /*0b40*/  DFMA R14, R10.reuse, UR8, R14 ;  /* 0x000000080a0e7c2b */ /* 0x044fe4000800000e */
[----:B------:R-:W-:Y:S02]  /*0b50*/  DFMA R10, R10, UR16, R16 ;  /* 0x000000100a0a7c2b */ /* 0x000fe40008000010 */
[----:B------:R-:W2:Y:S04]  /*0b60*/  LDG.E.64.CONSTANT R16, desc[UR4][R26.64+0x10070] ;  /* 0x010070041a107981 */ /* 0x000ea8000c1e9b00 */
[C---:B---3--:R-:W-:Y:S02]  /*0b70*/  DFMA R14, R6.reuse, UR8, R14 ;  /* 0x00000008060e7c2b */ /* 0x048fe4000800000e */
[----:B------:R-:W-:-:S02]  /*0b80*/  DFMA R6, R6, UR16, R10 ;  /* 0x0000001006067c2b */ /* 0x000fc4000800000a */
[----:B------:R-:W3:Y:S01]  /*0b90*/  LDG.E.64.CONSTANT R10, desc[UR4][R26.64+0x20088] ;  /* 0x020088041a0a7981 */ /* 0x000ee2000c1e9b00 */
[C---:B------:R-:W-:Y:S02]  /*0ba0*/  DFMA R12, R2.reuse, UR8, R12 ;  /* 0x00000008020c7c2b */ /* 0x040fe4000800000c */
[----:B------:R-:W-:Y:S01]  /*0bb0*/  DFMA R2, R2, -UR10, R4 ;  /* 0x8000000a02027c2b */ /* 0x000fe20008000004 */
[----:B------:R-:W3:Y:S05]  /*0bc0*/  LDG.E.64.CONSTANT R4, desc[UR4][R26.64+0x200b8] ;  /* 0x0200b8041a047981 */ /* 0x000eea000c1e9b00 */
[C---:B------:R-:W-:Y:S02]  /*0bd0*/  DFMA R12, R8.reuse, -UR32, R12 ;  /* 0x80000020080c7c2b */ /* 0x040fe4000800000c */
[----:B------:R-:W-:-:S02]  /*0be0*/  DFMA R8, R8, UR30, R2 ;  /* 0x0000001e08087c2b */ /* 0x000fc40008000002 */
[----:B------:R-:W3:Y:S01]  /*0bf0*/  LDG.E.64.CONSTANT R2, desc[UR4][R26.64+0x60188] ;  /* 0x060188041a027981 */ /* 0x000ee2000c1e9b00 */
[C---:B----4-:R-:W-:Y:S02]  /*0c00*/  DFMA R14, R18.reuse, -UR18, R14 ;  /* 0x80000012120e7c2b */ /* 0x050fe4000800000e */
[----:B------:R-:W-:-:S06]  /*0c10*/  DFMA R6, R18, UR16, R6 ;  /* 0x0000001012067c2b */ /* 0x000fcc0008000006 */
[C---:B-----5:R-:W-:Y:S02]  /*0c20*/  DFMA R14, R20.reuse, -UR18, R14 ;  /* 0x80000012140e7c2b */ /* 0x060fe4000800000e */
[----:B------:R-:W-:Y:S02]  /*0c30*/  DFMA R6, R20, UR16, R6 ;  /* 0x0000001014067c2b */ /* 0x000fe40008000006 */
[----:B------:R-:W-:-:S04]  /*0c40*/  DFMA R12, R18, -UR28, R12 ;  /* 0x8000001c120c7c2b */ /* 0x000fc8000800000c */
[C---:B------:R-:W-:Y:S02]  /*0c50*/  DFMA R14, R22.reuse, -UR10, R14 ;  /* 0x8000000a160e7c2b */ /* 0x040fe4000800000e */
[----:B------:R-:W-:Y:S02]  /*0c60*/  DFMA R22, R22, -UR18, R6 ;  /* 0x8000001216167c2b */ /* 0x000fe40008000006 */
[----:B------:R-:W4:Y:S01]  /*0c70*/  LDG.E.64.CONSTANT R6, desc[UR4][R26.64+0x601b8] ;  /* 0x0601b8041a067981 */ /* 0x000f22000c1e9b00 */
[----:B------:R-:W-:-:S03]  /*0c80*/  DFMA R18, R18, UR20, R8 ;  /* 0x0000001412127c2b */ /* 0x000fc60008000008 */
[----:B------:R-:W5:Y:S01]  /*0c90*/  LDG.E.64.CONSTANT R8, desc[UR4][R26.64+0x701d0] ;  /* 0x0701d0041a087981 */ /* 0x000f62000c1e9b00 */
[C---:B--2---:R-:W-:Y:S02]  /*0ca0*/  DFMA R14, R16.reuse, -UR10, R14 ;  /* 0x8000000a100e7c2b */ /* 0x044fe4000800000e */
[----:B------:R-:W-:Y:S01]  /*0cb0*/  DFMA R16, R16, -UR18, R22 ;  /* 0x8000001210107c2b */ /* 0x000fe20008000016 */
[----:B------:R-:W2:Y:S01]  /*0cc0*/  LDG.E.64.CONSTANT R22, desc[UR4][R26.64+0x701f0] ;  /* 0x0701f0041a167981 */ /* 0x000ea2000c1e9b00 */
[----:B------:R-:W-:-:S04]  /*0cd0*/  DFMA R18, R20, UR20, R18 ;  /* 0x0000001414127c2b */ /* 0x000fc80008000012 */
[----:B---3--:R-:W-:-:S04]  /*0ce0*/  DFMA R14, R10, UR16, R14 ;  /* 0x000000100a0e7c2b */ /* 0x008fc8000800000e */
[C---:B------:R-:W-:Y:S02]  /*0cf0*/  DFMA R18, R10.reuse, UR8, R18 ;  /* 0x000000080a127c2b */ /* 0x040fe40008000012 */
[----:B------:R-:W-:Y:S01]  /*0d00*/  DFMA R10, R10, -UR18, R16 ;  /* 0x800000120a0a7c2b */ /* 0x000fe20008000010 */
[----:B------:R-:W3:Y:S01]  /*0d10*/  LDG.E.64.CONSTANT R16, desc[UR4][R26.64+0x10058] ;  /* 0x010058041a107981 */ /* 0x000ee2000c1e9b00 */
[----:B------:R-:W-:-:S03]  /*0d20*/  DFMA R20, R20, -UR28, R12 ;  /* 0x8000001c14147c2b */ /* 0x000fc6000800000c */
[----:B------:R-:W3:Y:S01]  /*0d30*/  LDG.E.64.CONSTANT R12, desc[UR4][R26.64+0x10068] ;  /* 0x010068041a0c7981 */ /* 0x000ee2000c1e9b00 */
[C---:B------:R-:W-:Y:S02]  /*0d40*/  DFMA R18, R4.reuse, UR8, R18 ;  /* 0x0000000804127c2b */ /* 0x040fe40008000012 */
[C---:B------:R-:W-:Y:S02]  /*0d50*/  DFMA R14, R4.reuse, UR16, R14 ;  /* 0x00000010040e7c2b */ /* 0x040fe4000800000e */
[----:B------:R-:W-:Y:S01]  /*0d60*/  DFMA R4, R4, -UR18, R10 ;  /* 0x8000001204047c2b */ /* 0x000fe2000800000a */
[----:B------:R-:W3:Y:S01]  /*0d70*/  LDG.E.64.CONSTANT R10, desc[UR4][R26.64+0x300c8] ;  /* 0x0300c8041a0a7981 */ /* 0x000ee2000c1e9b00 */
[C---:B------:R-:W-:Y:S02]  /*0d80*/  DFMA R20, R2.reuse, UR20, R20 ;  /* 0x0000001402147c2b */ /* 0x040fe40008000014 */
[C---:B------:R-:W-:Y:S02]  /*0d90*/  DFMA R18, R2.reuse, -UR28, R18 ;  /* 0x8000001c02127c2b */ /* 0x040fe40008000012 */
[----:B------:R-:W-:-:S02]  /*0da0*/  DFMA R14, R2, UR20, R14 ;  /* 0x00000014020e7c2b */ /* 0x000fc4000800000e */
[----:B------:R-:W-:Y:S02]  /*0db0*/  DFMA R2, R2, -UR18, R4 ;  /* 0x8000001202027c2b */ /* 0x000fe40008000004 */
[----:B------:R-:W3:Y:S01]  /*0dc0*/  LDG.E.64.CONSTANT R4, desc[UR4][R26.64+0x300f8] ;  /* 0x0300f8041a047981 */ /* 0x000ee2000c1e9b00 */
[C---:B----4-:R-:W-:Y:S02]  /*0dd0*/  DFMA R20, R6.reuse, UR20, R20 ;  /* 0x0000001406147c2b */ /* 0x050fe40008000014 */
[C---:B------:R-:W-:Y:S02]  /*0de0*/  DFMA R18, R6.reuse, -UR28, R18 ;  /* 0x8000001c06127c2b */ /* 0x040fe40008000012 */
[C---:B------:R-:W-:Y:S02]  /*0df0*/  DFMA R14, R6.reuse, UR20, R14 ;  /* 0x00000014060e7c2b */ /* 0x040fe4000800000e */
[----:B------:R-:W-:Y:S01]  /*0e00*/  DFMA R6, R6, -UR18, R2 ;  /* 0x8000001206067c2b */ /* 0x000fe20008000002 */
[----:B------:R-:W4:Y:S01]  /*0e10*/  LDG.E.64.CONSTANT R2, desc[UR4][R26.64+0x50148] ;  /* 0x050148041a027981 */ /* 0x000f22000c1e9b00 */
[----:B-----5:R-:W-:-:S02]  /*0e20*/  DFMA R20, R8, UR30, R20 ;  /* 0x0000001e08147c2b */ /* 0x020fc40008000014 */
[C---:B------:R-:W-:Y:S02]  /*0e30*/  DFMA R18, R8.reuse, -UR24, R18 ;  /* 0x8000001808127c2b */ /* 0x040fe40008000012 */
[C---:B------:R-:W-:Y:S02]  /*0e40*/  DFMA R14, R8.reuse, UR22, R14 ;  /* 0x00000016080e7c2b */ /* 0x040fe4000800000e */
[----:B------:R-:W-:Y:S02]  /*0e50*/  DFMA R8, R8, -UR18, R6 ;  /* 0x8000001208087c2b */ /* 0x000fe40008000006 */
[----:B------:R-:W5:Y:S01]  /*0e60*/  LDG.E.64.CONSTANT R6, desc[UR4][R26.64+0x50178] ;  /* 0x050178041a067981 */ /* 0x000f62000c1e9b00 */
[C---:B--2---:R-:W-:Y:S02]  /*0e70*/  DFMA R20, R22.reuse, UR30, R20 ;  /* 0x0000001e16147c2b */ /* 0x044fe40008000014 */
[C---:B------:R-:W-:Y:S02]  /*0e80*/  DFMA R18, R22.reuse, -UR24, R18 ;  /* 0x8000001816127c2b */ /* 0x040fe40008000012 */
[----:B------:R-:W-:-:S02]  /*0e90*/  DFMA R14, R22, UR22, R14 ;  /* 0x00000016160e7c2b */ /* 0x000fc4000800000e */
[----:B------:R-:W-:Y:S01]  /*0ea0*/  DFMA R22, R22, -UR18, R8 ;  /* 0x8000001216167c2b */ /* 0x000fe20008000008 */
[----:B------:R-:W2:Y:S05]  /*0eb0*/  LDG.E.64.CONSTANT R8, desc[UR4][R26.64+0x701d8] ;  /* 0x0701d8041a087981 */ /* 0x000eaa000c1e9b00 */
[C---:B---3--:R-:W-:Y:S02]  /*0ec0*/  DFMA R14, R16.reuse, UR12, R14 ;  /* 0x0000000c100e7c2b */ /* 0x048fe4000800000e */
[----:B------:R-:W-:Y:S02]  /*0ed0*/  DFMA R16, R16, UR20, R22 ;  /* 0x0000001410107c2b */ /* 0x000fe40008000016 */
[----:B------:R-:W3:Y:S04]  /*0ee0*/  LDG.E.64.CONSTANT R22, desc[UR4][R26.64+0x701e8] ;  /* 0x0701e8041a167981 */ /* 0x000ee8000c1e9b00 */
[----:B------:R-:W-:-:S02]  /*0ef0*/  DFMA R14, R12, UR12, R14 ;  /* 0x0000000c0c0e7c2b */ /* 0x000fc4000800000e */
[----:B------:R-:W-:Y:S02]  /*0f00*/  DFMA R12, R12, UR20, R16 ;  /* 0x000000140c0c7c2b */ /* 0x000fe40008000010 */
[----:B------:R-:W3:Y:S01]  /*0f10*/  LDG.E.64.CONSTANT R16, desc[UR4][R26.64+0x10060] ;  /* 0x010060041a107981 */ /* 0x000ee2000c1e9b00 */
[C---:B------:R-:W-:Y:S02]  /*0f20*/  DFMA R20, R10.reuse, UR8, R20 ;  /* 0x000000080a147c2b */ /* 0x040fe40008000014 */
[C---:B------:R-:W-:Y:S02]  /*0f30*/  DFMA R18, R10.reuse, UR16, R18 ;  /* 0x000000100a127c2b */ /* 0x040fe40008000012 */
[C---:B------:R-:W-:Y:S02]  /*0f40*/  DFMA R14, R10.reuse, -UR18, R14 ;  /* 0x800000120a0e7c2b */ /* 0x040fe4000800000e */
[----:B------:R-:W-:Y:S01]  /*0f50*/  DFMA R10, R10, UR20, R12 ;  /* 0x000000140a0a7c2b */ /* 0x000fe2000800000c */
[----:B------:R-:W3:Y:S01]  /*0f60*/  LDG.E.64.CONSTANT R12, desc[UR4][R26.64+0x40108] ;  /* 0x040108041a0c7981 */ /* 0x000ee2000c1e9b00 */
[----:B------:R-:W-:-:S02]  /*0f70*/  DFMA R20, R4, UR8, R20 ;  /* 0x0000000804147c2b */ /* 0x000fc40008000014 */
[C---:B------:R-:W-:Y:S02]  /*0f80*/  DFMA R18, R4.reuse, UR16, R18 ;  /* 0x0000001004127c2b */ /* 0x040fe40008000012 */
[C---:B------:R-:W-:Y:S02]  /*0f90*/  DFMA R14, R4.reuse, -UR18, R14 ;  /* 0x80000012040e7c2b */ /* 0x040fe4000800000e */
[----:B------:R-:W-:Y:S02]  /*0fa0*/  DFMA R4, R4, UR20, R10 ;  /* 0x0000001404047c2b */ /* 0x000fe4000800000a */
[----:B------:R-:W3:Y:S01]  /*0fb0*/  LDG.E.64.CONSTANT R10, desc[UR4][R26.64+0x40138] ;  /* 0x040138041a0a7981 */ /* 0x000ee2000c1e9b00 */
[C---:B----4-:R-:W-:Y:S02]  /*0fc0*/  DFMA R20, R2.reuse, -UR18, R20 ;  /* 0x8000001202147c2b */ /* 0x050fe40008000014 */
[C---:B------:R-:W-:Y:S02]  /*0fd0*/  DFMA R18, R2.reuse, UR20, R18 ;  /* 0x0000001402127c2b */ /* 0x040fe40008000012 */
[----:B------:R-:W-:-:S02]  /*0fe0*/  DFMA R14, R2, -UR28, R14 ;  /* 0x8000001c020e7c2b */ /* 0x000fc4000800000e */
[----:B------:R-:W-:Y:S01]  /*0ff0*/  DFMA R2, R2, UR20, R4 ;  /* 0x0000001402027c2b */ /* 0x000fe20008000004 */
[----:B------:R-:W4:Y:S01]  /*1000*/  LDG.E.64.CONSTANT R4, desc[UR4][R26.64+0x701e0] ;  /* 0x0701e0041a047981 */ /* 0x000f22000c1e9b00 */
[C---:B-----5:R-:W-:Y:S02]  /*1010*/  DFMA R20, R6.reuse, -UR18, R20 ;  /* 0x8000001206147c2b */ /* 0x060fe40008000014 */
[C---:B------:R-:W-:Y:S02]  /*1020*/  DFMA R18, R6.reuse, UR20, R18 ;  /* 0x0000001406127c2b */ /* 0x040fe40008000012 */
[C---:B------:R-:W-:Y:S02]  /*1030*/  DFMA R14, R6.reuse, -UR28, R14 ;  /* 0x8000001c060e7c2b */ /* 0x040fe4000800000e */
[----:B------:R-:W-:Y:S02]  /*1040*/  DFMA R6, R6, UR20, R2 ;  /* 0x0000001406067c2b */ /* 0x000fe40008000002 */
[----:B------:R-:W5:Y:S01]  /*1050*/  LDG.E.64.CONSTANT R2, desc[UR4][R26.64+0x20090] ;  /* 0x020090041a027981 */ /* 0x000f62000c1e9b00 */
[----:B--2---:R-:W-:-:S02]  /*1060*/  DFMA R20, R8, -UR32, R20 ;  /* 0x8000002008147c2b */ /* 0x004fc40008000014 */
[C---:B------:R-:W-:Y:S02]  /*1070*/  DFMA R18, R8.reuse, UR26, R18 ;  /* 0x0000001a08127c2b */ /* 0x040fe40008000012 */
[C---:B------:R-:W-:Y:S02]  /*1080*/  DFMA R14, R8.reuse, -UR24, R14 ;  /* 0x80000018080e7c2b */ /* 0x040fe4000800000e */
[----:B------:R-:W-:Y:S01]  /*1090*/  DFMA R8, R8, UR20, R6 ;  /* 0x0000001408087c2b */ /* 0x000fe20008000006 */
[----:B------:R-:W2:Y:S01]  /*10a0*/  LDG.E.64.CONSTANT R6, desc[UR4][R26.64+0x200b0] ;  /* 0x0200b0041a067981 */ /* 0x000ea2000c1e9b00 */
[C---:B---3--:R-:W-:Y:S02]  /*10b0*/  DFMA R20, R22.reuse, -UR32, R20 ;  /* 0x8000002016147c2b */ /* 0x048fe40008000014 */
[C---:B------:R-:W-:Y:S02]  /*10c0*/  DFMA R18, R22.reuse, UR26, R18 ;  /* 0x0000001a16127c2b */ /* 0x040fe40008000012 */
[----:B------:R-:W-:-:S02]  /*10d0*/  DFMA R14, R22, -UR24, R14 ;  /* 0x80000018160e7c2b */ /* 0x000fc4000800000e */
[----:B------:R-:W-:Y:S02]  /*10e0*/  DFMA R22, R22, UR20, R8 ;  /* 0x0000001416167c2b */ /* 0x000fe40008000008 */
[----:B------:R-:W3:Y:S04]  /*10f0*/  LDG.E.64.CONSTANT R8, desc[UR4][R26.64+0x60190] ;  /* 0x060190041a087981 */ /* 0x000ee8000c1e9b00 */
[C---:B------:R-:W-:Y:S02]  /*1100*/  DFMA R14, R16.reuse, -UR14, R14 ;  /* 0x8000000e100e7c2b */ /* 0x040fe4000800000e */
[----:B------:R-:W-:Y:S02]  /*1110*/  DFMA R16, R16, -UR28, R22 ;  /* 0x8000001c10107c2b */ /* 0x000fe40008000016 */
[----:B------:R-:W3:Y:S01]  /*1120*/  LDG.E.64.CONSTANT R22, desc[UR4][R26.64+0x601b0] ;  /* 0x0601b0041a167981 */ /* 0x000ee2000c1e9b00 */
[----:B------:R-:W-:-:S02]  /*1130*/  DFMA R20, R12, UR16, R20 ;  /* 0x000000100c147c2b */ /* 0x000fc40008000014 */
[C---:B------:R-:W-:Y:S02]  /*1140*/  DFMA R18, R12.reuse, -UR18, R18 ;  /* 0x800000120c127c2b */ /* 0x040fe40008000012 */
        /* <DEDUP_REMOVED lines=12> */
[----:B------:R-:W4:Y:S03]  /*1210*/  LDG.E.64.CONSTANT R10, desc[UR4][R26.64+0x300d0] ;  /* 0x0300d0041a0a7981 */ /* 0x000f26000c1e9b00 */
[----:B-----5:R-:W-:-:S02]  /*1220*/  DFMA R18, R2, -UR10, R18 ;  /* 0x8000000a02127c2b */ /* 0x020fc40008000012 */
[C---:B------:R-:W-:Y:S02]  /*1230*/  DFMA R14, R2.reuse, -UR18, R14 ;  /* 0x80000012020e7c2b */ /* 0x040fe4000800000e */
[----:B------:R-:W-:Y:S02]  /*1240*/  DFMA R2, R2, UR22, R4 ;  /* 0x0000001602027c2b */ /* 0x000fe40008000004 */
[----:B------:R-:W5:Y:S02]  /*1250*/  LDG.E.64.CONSTANT R4, desc[UR4][R26.64+0x300f0] ;  /* 0x0300f0041a047981 */ /* 0x000f64000c1e9b00 */
[C---:B--2---:R-:W-:Y:S02]  /*1260*/  DFMA R18, R6.reuse, -UR10, R18 ;  /* 0x8000000a06127c2b */ /* 0x044fe40008000012 */
[C---:B------:R-:W-:Y:S02]  /*1270*/  DFMA R14, R6.reuse, -UR18, R14 ;  /* 0x80000012060e7c2b */ /* 0x040fe4000800000e */
[----:B------:R-:W-:-:S02]  /*1280*/  DFMA R6, R6, UR22, R2 ;  /* 0x0000001606067c2b */ /* 0x000fc40008000002 */
[----:B------:R-:W2:Y:S01]  /*1290*/  LDG.E.64.CONSTANT R2, desc[UR4][R26.64+0x50150] ;  /* 0x050150041a027981 */ /* 0x000ea2000c1e9b00 */
[C---:B---3--:R-:W-:Y:S02]  /*12a0*/  DFMA R20, R8.reuse, -UR24, R20 ;  /* 0x8000001808147c2b */ /* 0x048fe40008000014 */
[C---:B------:R-:W-:Y:S02]  /*12b0*/  DFMA R18, R8.reuse, UR30, R18 ;  /* 0x0000001e08127c2b */ /* 0x040fe40008000012 */
[C---:B------:R-:W-:Y:S02]  /*12c0*/  DFMA R14, R8.reuse, -UR24, R14 ;  /* 0x80000018080e7c2b */ /* 0x040fe4000800000e */
[----:B------:R-:W-:Y:S01]  /*12d0*/  DFMA R8, R8, UR22, R6 ;  /* 0x0000001608087c2b */ /* 0x000fe20008000006 */
[----:B------:R-:W3:Y:S01]  /*12e0*/  LDG.E.64.CONSTANT R6, desc[UR4][R26.64+0x50170] ;  /* 0x050170041a067981 */ /* 0x000ee2000c1e9b00 */
[C---:B------:R-:W-:Y:S02]  /*12f0*/  DFMA R20, R22.reuse, -UR24, R20 ;  /* 0x8000001816147c2b */ /* 0x040fe40008000014 */
[----:B------:R-:W-:-:S02]  /*1300*/  DFMA R18, R22, UR30, R18 ;  /* 0x0000001e16127c2b */ /* 0x000fc40008000012 */
[C---:B------:R-:W-:Y:S02]  /*1310*/  DFMA R14, R22.reuse, -UR24, R14 ;  /* 0x80000018160e7c2b */ /* 0x040fe4000800000e */
[----:B------:R-:W-:Y:S02]  /*1320*/  DFMA R22, R22, UR22, R8 ;  /* 0x0000001616167c2b */ /* 0x000fe40008000008 */
[----:B------:R-:W3:Y:S02]  /*1330*/  LDG.E.64.CONSTANT R8, desc[UR4][R26.64+0x60198] ;  /* 0x060198041a087981 */ /* 0x000ee4000c1e9b00 */
[C---:B------:R-:W-:Y:S02]  /*1340*/  DFMA R18, R16.reuse, UR12, R18 ;  /* 0x0000000c10127c2b */ /* 0x040fe40008000012 */
[C---:B------:R-:W-:Y:S02]  /*1350*/  DFMA R14, R16.reuse, UR20, R14 ;  /* 0x00000014100e7c2b */ /* 0x040fe4000800000e */
[----:B------:R-:W-:-:S02]  /*1360*/  DFMA R16, R16, -UR24, R22 ;  /* 0x8000001810107c2b */ /* 0x000fc40008000016 */
[----:B------:R-:W3:Y:S02]  /*1370*/  LDG.E.64.CONSTANT R22, desc[UR4][R26.64+0x601a8] ;  /* 0x0601a8041a167981 */ /* 0x000ee4000c1e9b00 */
[C---:B------:R-:W-:Y:S02]  /*1380*/  DFMA R18, R12.reuse, UR12, R18 ;  /* 0x0000000c0c127c2b */ /* 0x040fe40008000012 */
[C---:B------:R-:W-:Y:S02]  /*1390*/  DFMA R14, R12.reuse, UR20, R14 ;  /* 0x000000140c0e7c2b */ /* 0x040fe4000800000e */
[----:B------:R-:W-:Y:S02]  /*13a0*/  DFMA R12, R12, -UR24, R16 ;  /* 0x800000180c0c7c2b */ /* 0x000fe40008000010 */
[----:B------:R-:W3:Y:S01]  /*13b0*/  LDG.E.64.CONSTANT R16, desc[UR4][R26.64+0x200a0] ;  /* 0x0200a0041a107981 */ /* 0x000ee2000c1e9b00 */
[C---:B----4-:R-:W-:Y:S02]  /*13c0*/  DFMA R20, R10.reuse, -UR10, R20 ;  /* 0x8000000a0a147c2b */ /* 0x050fe40008000014 */
[----:B------:R-:W-:-:S02]  /*13d0*/  DFMA R18, R10, -UR18, R18 ;  /* 0x800000120a127c2b */ /* 0x000fc40008000012 */
[C---:B------:R-:W-:Y:S02]  /*13e0*/  DFMA R14, R10.reuse, UR22, R14 ;  /* 0x000000160a0e7c2b */ /* 0x040fe4000800000e */
[----:B------:R-:W-:Y:S01]  /*13f0*/  DFMA R10, R10, -UR24, R12 ;  /* 0x800000180a0a7c2b */ /* 0x000fe2000800000c */
[----:B------:R-:W4:Y:S01]  /*1400*/  LDG.E.64.CONSTANT R12, desc[UR4][R26.64+0x40110] ;  /* 0x040110041a0c7981 */ /* 0x000f22000c1e9b00 */
[C---:B-----5:R-:W-:Y:S02]  /*1410*/  DFMA R20, R4.reuse, -UR10, R20 ;  /* 0x8000000a04147c2b */ /* 0x060fe40008000014 */
[C---:B------:R-:W-:Y:S02]  /*1420*/  DFMA R18, R4.reuse, -UR18, R18 ;  /* 0x8000001204127c2b */ /* 0x040fe40008000012 */
[C---:B------:R-:W-:Y:S02]  /*1430*/  DFMA R14, R4.reuse, UR22, R14 ;  /* 0x00000016040e7c2b */ /* 0x040fe4000800000e */
[----:B------:R-:W-:-:S02]  /*1440*/  DFMA R4, R4, -UR24, R10 ;  /* 0x8000001804047c2b */ /* 0x000fc4000800000a */
[----:B------:R-:W5:Y:S01]  /*1450*/  LDG.E.64.CONSTANT R10, desc[UR4][R26.64+0x40130] ;  /* 0x040130041a0a7981 */ /* 0x000f62000c1e9b00 */
[C---:B--2---:R-:W-:Y:S02]  /*1460*/  DFMA R20, R2.reuse, UR22, R20 ;  /* 0x0000001602147c2b */ /* 0x044fe40008000014 */
[C---:B------:R-:W-:Y:S02]  /*1470*/  DFMA R18, R2.reuse, -UR24, R18 ;  /* 0x8000001802127c2b */ /* 0x040fe40008000012 */
[C---:B------:R-:W-:Y:S02]  /*1480*/  DFMA R14, R2.reuse, UR30, R14 ;  /* 0x0000001e020e7c2b */ /* 0x040fe4000800000e */
[----:B------:R-:W-:Y:S01]  /*1490*/  DFMA R2, R2, -UR24, R4 ;  /* 0x8000001802027c2b */ /* 0x000fe20008000004 */
[----:B------:R-:W2:Y:S01]  /*14a0*/  LDG.E.64.CONSTANT R4, desc[UR4][R26.64+0x601a0] ;  /* 0x0601a0041a047981 */ /* 0x000ea2000c1e9b00 */
[C---:B---3--:R-:W-:Y:S02]  /*14b0*/  DFMA R20, R6.reuse, UR22, R20 ;  /* 0x0000001606147c2b */ /* 0x048fe40008000014 */
[----:B------:R-:W-:-:S02]  /*14c0*/  DFMA R18, R6, -UR24, R18 ;  /* 0x8000001806127c2b */ /* 0x000fc40008000012 */
[C---:B------:R-:W-:Y:S02]  /*14d0*/  DFMA R14, R6.reuse, UR30, R14 ;  /* 0x0000001e060e7c2b */ /* 0x040fe4000800000e */
[----:B------:R-:W-:Y:S02]  /*14e0*/  DFMA R6, R6, -UR24, R2 ;  /* 0x8000001806067c2b */ /* 0x000fe40008000002 */
[----:B------:R-:W3:Y:S01]  /*14f0*/  LDG.E.64.CONSTANT R2, desc[UR4][R26.64+0x300d8] ;  /* 0x0300d8041a027981 */ /* 0x000ee2000c1e9b00 */
[C---:B------:R-:W-:Y:S02]  /*1500*/  DFMA R20, R8.reuse, UR26, R20 ;  /* 0x0000001a08147c2b */ /* 0x040fe40008000014 */
[C---:B------:R-:W-:Y:S02]  /*1510*/  DFMA R18, R8.reuse, -UR32, R18 ;  /* 0x8000002008127c2b */ /* 0x040fe40008000012 */
[C---:B------:R-:W-:Y:S02]  /*1520*/  DFMA R14, R8.reuse, UR26, R14 ;  /* 0x0000001a080e7c2b */ /* 0x040fe4000800000e */
[----:B------:R-:W-:Y:S01]  /*1530*/  DFMA R8, R8, -UR24, R6 ;  /* 0x8000001808087c2b */ /* 0x000fe20008000006 */
[----:B------:R-:W3:Y:S01]  /*1540*/  LDG.E.64.CONSTANT R6, desc[UR4][R26.64+0x300e8] ;  /* 0x0300e8041a067981 */ /* 0x000ee2000c1e9b00 */
[----:B------:R-:W-:-:S02]  /*1550*/  DFMA R20, R22, UR26, R20 ;  /* 0x0000001a16147c2b */ /* 0x000fc40008000014 */
[C---:B------:R-:W-:Y:S02]  /*1560*/  DFMA R18, R22.reuse, -UR32, R18 ;  /* 0x8000002016127c2b */ /* 0x040fe40008000012 */
[C---:B------:R-:W-:Y:S02]  /*1570*/  DFMA R14, R22.reuse, UR26, R14 ;  /* 0x0000001a160e7c2b */ /* 0x040fe4000800000e */
[----:B------:R-:W-:Y:S02]  /*1580*/  DFMA R22, R22, -UR24, R8 ;  /* 0x8000001816167c2b */ /* 0x000fe40008000008 */
[----:B------:R-:W3:Y:S02]  /*1590*/  LDG.E.64.CONSTANT R8, desc[UR4][R26.64+0x50158] ;  /* 0x050158041a087981 */ /* 0x000ee4000c1e9b00 */
[C---:B------:R-:W-:Y:S02]  /*15a0*/  DFMA R18, R16.reuse, -UR14, R18 ;  /* 0x8000000e10127c2b */ /* 0x040fe40008000012 */
[----:B------:R-:W-:-:S02]  /*15b0*/  DFMA R14, R16, -UR28, R14 ;  /* 0x8000001c100e7c2b */ /* 0x000fc4000800000e */
[----:B------:R-:W-:Y:S02]  /*15c0*/  DFMA R16, R16, UR30, R22 ;  /* 0x0000001e10107c2b */ /* 0x000fe40008000016 */
[----:B------:R-:W3:Y:S01]  /*15d0*/  LDG.E.64.CONSTANT R22, desc[UR4][R26.64+0x50168] ;  /* 0x050168041a167981 */ /* 0x000ee2000c1e9b00 */
[C---:B----4-:R-:W-:Y:S02]  /*15e0*/  DFMA R20, R12.reuse, -UR18, R20 ;  /* 0x800000120c147c2b */ /* 0x050fe40008000014 */
[C---:B------:R-:W-:Y:S02]  /*15f0*/  DFMA R18, R12.reuse, UR22, R18 ;  /* 0x000000160c127c2b */ /* 0x040fe40008000012 */
[C---:B------:R-:W-:Y:S02]  /*1600*/  DFMA R14, R12.reuse, -UR24, R14 ;  /* 0x800000180c0e7c2b */ /* 0x040fe4000800000e */
[----:B------:R-:W-:Y:S01]  /*1610*/  DFMA R12, R12, UR30, R16 ;  /* 0x0000001e0c0c7c2b */ /* 0x000fe20008000010 */
[----:B------:R-:W4:Y:S01]  /*1620*/  LDG.E.64.CONSTANT R16, desc[UR4][R26.64+0x300e0] ;  /* 0x0300e0041a107981 */ /* 0x000f22000c1e9b00 */
[----:B-----5:R-:W-:-:S02]  /*1630*/  DFMA R20, R10, -UR18, R20 ;  /* 0x800000120a147c2b */ /* 0x020fc40008000014 */
[C---:B------:R-:W-:Y:S02]  /*1640*/  DFMA R18, R10.reuse, UR22, R18 ;  /* 0x000000160a127c2b */ /* 0x040fe40008000012 */
[C---:B------:R-:W-:Y:S02]  /*1650*/  DFMA R14, R10.reuse, -UR24, R14 ;  /* 0x800000180a0e7c2b */ /* 0x040fe4000800000e */
[----:B------:R-:W-:Y:S02]  /*1660*/  DFMA R10, R10, UR30, R12 ;  /* 0x0000001e0a0a7c2b */ /* 0x000fe4000800000c */
[----:B------:R-:W5:Y:S01]  /*1670*/  LDG.E.64.CONSTANT R12, desc[UR4][R26.64+0x40118] ;  /* 0x040118041a0c7981 */ /* 0x000f62000c1e9b00 */
[C---:B--2---:R-:W-:Y:S02]  /*1680*/  DFMA R20, R4.reuse, -UR32, R20 ;  /* 0x8000002004147c2b */ /* 0x044fe40008000014 */
[C---:B------:R-:W-:Y:S02]  /*1690*/  DFMA R18, R4.reuse, UR34, R18 ;  /* 0x0000002204127c2b */ /* 0x040fe40008000012 */
[----:B------:R-:W-:-:S02]  /*16a0*/  DFMA R14, R4, -UR32, R14 ;  /* 0x80000020040e7c2b */ /* 0x000fc4000800000e */
[----:B------:R-:W-:Y:S01]  /*16b0*/  DFMA R4, R4, UR30, R10 ;  /* 0x0000001e04047c2b */ /* 0x000fe2000800000a */
[----:B------:R-:W2:Y:S01]  /*16c0*/  LDG.E.64.CONSTANT R10, desc[UR4][R26.64+0x40128] ;  /* 0x040128041a0a7981 */ /* 0x000ea2000c1e9b00 */
[C---:B---3--:R-:W-:Y:S02]  /*16d0*/  DFMA R20, R2.reuse, UR12, R20 ;  /* 0x0000000c02147c2b */ /* 0x048fe40008000014 */
[C---:B------:R-:W-:Y:S02]  /*16e0*/  DFMA R18, R2.reuse, UR20, R18 ;  /* 0x0000001402127c2b */ /* 0x040fe40008000012 */
[C---:B------:R-:W-:Y:S02]  /*16f0*/  DFMA R14, R2.reuse, -UR24, R14 ;  /* 0x80000018020e7c2b */ /* 0x040fe4000800000e */
[----:B------:R-:W-:Y:S02]  /*1700*/  DFMA R2, R2, UR26, R4 ;  /* 0x0000001a02027c2b */ /* 0x000fe40008000004 */
[----:B------:R-:W3:Y:S01]  /*1710*/  LDG.E.64.CONSTANT R4, desc[UR4][R26.64+0x50160] ;  /* 0x050160041a047981 */ /* 0x000ee2000c1e9b00 */
[----:B------:R-:W-:-:S02]  /*1720*/  DFMA R20, R6, UR12, R20 ;  /* 0x0000000c06147c2b */ /* 0x000fc40008000014 */
[C---:B------:R-:W-:Y:S02]  /*1730*/  DFMA R18, R6.reuse, UR20, R18 ;  /* 0x0000001406127c2b */ /* 0x040fe40008000012 */
[C---:B------:R-:W-:Y:S02]  /*1740*/  DFMA R14, R6.reuse, -UR24, R14 ;  /* 0x80000018060e7c2b */ /* 0x040fe4000800000e */
[----:B------:R-:W-:Y:S01]  /*1750*/  DFMA R6, R6, UR26, R2 ;  /* 0x0000001a06067c2b */ /* 0x000fe20008000002 */
[----:B------:R-:W3:Y:S01]  /*1760*/  LDG.E.64.CONSTANT R2, desc[UR4][R26.64+0x40120] ;  /* 0x040120041a027981 */ /* 0x000ee2000c1e9b00 */
[C---:B------:R-:W-:Y:S02]  /*1770*/  DFMA R20, R8.reuse, -UR24, R20 ;  /* 0x8000001808147c2b */ /* 0x040fe40008000014 */
[C---:B------:R-:W-:Y:S02]  /*1780*/  DFMA R18, R8.reuse, UR26, R18 ;  /* 0x0000001a08127c2b */ /* 0x040fe40008000012 */
[----:B------:R-:W-:-:S02]  /*1790*/  DFMA R14, R8, -UR32, R14 ;  /* 0x80000020080e7c2b */ /* 0x000fc4000800000e */
[----:B------:R-:W-:Y:S02]  /*17a0*/  DFMA R8, R8, UR26, R6 ;  /* 0x0000001a08087c2b */ /* 0x000fe40008000006 */
[----:B------:R-:W3:Y:S01]  /*17b0*/  LDG.E.64.CONSTANT R6, desc[UR4][R26.64+0x90240] ;  /* 0x090240041a067981 */ /* 0x000ee2000c1e9b00 */
[C---:B------:R-:W-:Y:S02]  /*17c0*/  DFMA R20, R22.reuse, -UR24, R20 ;  /* 0x8000001816147c2b */ /* 0x040fe40008000014 */
[C---:B------:R-:W-:Y:S02]  /*17d0*/  DFMA R18, R22.reuse, UR26, R18 ;  /* 0x0000001a16127c2b */ /* 0x040fe40008000012 */
[C---:B------:R-:W-:Y:S02]  /*17e0*/  DFMA R14, R22.reuse, -UR32, R14 ;  /* 0x80000020160e7c2b */ /* 0x040fe4000800000e */
[----:B------:R-:W-:Y:S01]  /*17f0*/  DFMA R22, R22, UR26, R8 ;  /* 0x0000001a16167c2b */ /* 0x000fe20008000008 */
[----:B------:R-:W3:Y:S01]  /*1800*/  LDG.E.64.CONSTANT R8, desc[UR4][R26.64+0x90280] ;  /* 0x090280041a087981 */ /* 0x000ee2000c1e9b00 */
[----:B----4-:R-:W-:-:S02]  /*1810*/  DFMA R20, R16, -UR14, R20 ;  /* 0x8000000e10147c2b */ /* 0x010fc40008000014 */
[C---:B------:R-:W-:Y:S02]  /*1820*/  DFMA R18, R16.reuse, -UR28, R18 ;  /* 0x8000001c10127c2b */ /* 0x040fe40008000012 */
[C---:B------:R-:W-:Y:S02]  /*1830*/  DFMA R14, R16.reuse, UR30, R14 ;  /* 0x0000001e100e7c2b */ /* 0x040fe4000800000e */
[----:B------:R-:W-:Y:S02]  /*1840*/  DFMA R16, R16, -UR32, R22 ;  /* 0x8000002010107c2b */ /* 0x000fe40008000016 */
[----:B------:R-:W4:Y:S01]  /*1850*/  LDG.E.64.CONSTANT R22, desc[UR4][R26.64+0x90248] ;  /* 0x090248041a167981 */ /* 0x000f22000c1e9b00 */
[C---:B-----5:R-:W-:Y:S02]  /*1860*/  DFMA R20, R12.reuse, UR20, R20 ;  /* 0x000000140c147c2b */ /* 0x060fe40008000014 */
[C---:B------:R-:W-:Y:S02]  /*1870*/  DFMA R18, R12.reuse, -UR24, R18 ;  /* 0x800000180c127c2b */ /* 0x040fe40008000012 */
[----:B------:R-:W-:-:S02]  /*1880*/  DFMA R14, R12, UR26, R14 ;  /* 0x0000001a0c0e7c2b */ /* 0x000fc4000800000e */
[----:B------:R-:W-:Y:S01]  /*1890*/  DFMA R12, R12, -UR32, R16 ;  /* 0x800000200c0c7c2b */ /* 0x000fe20008000010 */
[----:B------:R-:W5:Y:S01]  /*18a0*/  LDG.E.64.CONSTANT R16, desc[UR4][R26.64+0x90278] ;  /* 0x090278041a107981 */ /* 0x000f62000c1e9b00 */
[C---:B--2---:R-:W-:Y:S02]  /*18b0*/  DFMA R20, R10.reuse, UR20, R20 ;  /* 0x000000140a147c2b */ /* 0x044fe40008000014 */
[C---:B------:R-:W-:Y:S02]  /*18c0*/  DFMA R18, R10.reuse, -UR24, R18 ;  /* 0x800000180a127c2b */ /* 0x040fe40008000012 */
[C---:B------:R-:W-:Y:S02]  /*18d0*/  DFMA R14, R10.reuse, UR26, R14 ;  /* 0x0000001a0a0e7c2b */ /* 0x040fe4000800000e */
[----:B------:R-:W-:Y:S02]  /*18e0*/  DFMA R10, R10, -UR32, R12 ;  /* 0x800000200a0a7c2b */ /* 0x000fe4000800000c */
[----:B------:R-:W2:Y:S01]  /*18f0*/  LDG.E.64.CONSTANT R12, desc[UR4][R26.64+0x90250] ;  /* 0x090250041a0c7981 */ /* 0x000ea2000c1e9b00 */
[----:B---3--:R-:W-:-:S02]  /*1900*/  DFMA R20, R4, UR30, R20 ;  /* 0x0000001e04147c2b */ /* 0x008fc40008000014 */
[C---:B------:R-:W-:Y:S02]  /*1910*/  DFMA R18, R4.reuse, -UR32, R18 ;  /* 0x8000002004127c2b */ /* 0x040fe40008000012 */
[C---:B------:R-:W-:Y:S02]  /*1920*/  DFMA R14, R4.reuse, UR34, R14 ;  /* 0x00000022040e7c2b */ /* 0x040fe4000800000e */
[----:B------:R-:W-:Y:S01]  /*1930*/  DFMA R4, R4, -UR32, R10 ;  /* 0x8000002004047c2b */ /* 0x000fe2000800000a */
[----:B------:R-:W3:Y:S01]  /*1940*/  LDG.E.64.CONSTANT R10, desc[UR4][R26.64+0x90270] ;  /* 0x090270041a0a7981 */ /* 0x000ee2000c1e9b00 */
[C---:B------:R-:W-:Y:S02]  /*1950*/  DFMA R20, R2.reuse, -UR28, R20 ;  /* 0x8000001c02147c2b */ /* 0x040fe40008000014 */
[C---:B------:R-:W-:Y:S02]  /*1960*/  DFMA R18, R2.reuse, UR30, R18 ;  /* 0x0000001e02127c2b */ /* 0x040fe40008000012 */
[----:B------:R-:W-:-:S04]  /*1970*/  DFMA R14, R2, -UR32, R14 ;  /* 0x80000020020e7c2b */ /* 0x000fc8000800000e */
[C---:B------:R-:W-:Y:S02]  /*1980*/  DFMA R20, R6.reuse, -UR10, R20 ;  /* 0x8000000a06147c2b */ /* 0x040fe40008000014 */
[C---:B------:R-:W-:Y:S02]  /*1990*/  DFMA R18, R6.reuse, UR8, R18 ;  /* 0x0000000806127c2b */ /* 0x040fe40008000012 */
[----:B------:R-:W-:Y:S02]  /*19a0*/  DFMA R6, R6, UR6, R14 ;  /* 0x0000000606067c2b */ /* 0x000fe4000800000e */
[----:B------:R-:W3:Y:S02]  /*19b0*/  LDG.E.64.CONSTANT R14, desc[UR4][R26.64+0x90258] ;  /* 0x090258041a0e7981 */ /* 0x000ee4000c1e9b00 */
[C---:B------:R-:W-:Y:S02]  /*19c0*/  DFMA R20, R8.reuse, -UR10, R20 ;  /* 0x8000000a08147c2b */ /* 0x040fe40008000014 */
[----:B------:R-:W-:-:S02]  /*19d0*/  DFMA R18, R8, UR8, R18 ;  /* 0x0000000808127c2b */ /* 0x000fc40008000012 */
[----:B------:R-:W-:Y:S02]  /*19e0*/  DFMA R8, R8, UR6, R6 ;  /* 0x0000000608087c2b */ /* 0x000fe40008000006 */
[----:B------:R-:W3:Y:S02]  /*19f0*/  LDG.E.64.CONSTANT R6, desc[UR4][R26.64+0x90268] ;  /* 0x090268041a067981 */ /* 0x000ee4000c1e9b00 */
[C---:B----4-:R-:W-:Y:S02]  /*1a00*/  DFMA R20, R22.reuse, -UR18, R20 ;  /* 0x8000001216147c2b */ /* 0x050fe40008000014 */
[C---:B------:R-:W-:Y:S02]  /*1a10*/  DFMA R18, R22.reuse, UR16, R18 ;  /* 0x0000001016127c2b */ /* 0x040fe40008000012 */
[----:B------:R-:W-:Y:S02]  /*1a20*/  DFMA R22, R22, UR8, R8 ;  /* 0x0000000816167c2b */ /* 0x000fe40008000008 */
[----:B------:R-:W4:Y:S02]  /*1a30*/  LDG.E.64.CONSTANT R8, desc[UR4][R26.64+0x90260] ;  /* 0x090260041a087981 */ /* 0x000f24000c1e9b00 */
[----:B-----5:R-:W-:-:S02]  /*1a40*/  DFMA R20, R16, -UR18, R20 ;  /* 0x8000001210147c2b */ /* 0x020fc40008000014 */
[C---:B------:R-:W-:Y:S02]  /*1a50*/  DFMA R18, R16.reuse, UR16, R18 ;  /* 0x0000001010127c2b */ /* 0x040fe40008000012 */
[----:B------:R-:W-:Y:S02]  /*1a60*/  DFMA R16, R16, UR8, R22 ;  /* 0x0000000810107c2b */ /* 0x000fe40008000016 */
[----:B------:R-:W5:Y:S02]  /*1a70*/  LDG.E.64.CONSTANT R22, desc[UR4][R26.64+0xa0280] ;  /* 0x0a0280041a167981 */ /* 0x000f64000c1e9b00 */
[C---:B--2---:R-:W-:Y:S02]  /*1a80*/  DFMA R20, R12.reuse, UR22, R20 ;  /* 0x000000160c147c2b */ /* 0x044fe40008000014 */
[C---:B------:R-:W-:Y:S02]  /*1a90*/  DFMA R18, R12.reuse, -UR18, R18 ;  /* 0x800000120c127c2b */ /* 0x040fe40008000012 */
[----:B------:R-:W-:-:S02]  /*1aa0*/  DFMA R12, R12, -UR10, R16 ;  /* 0x8000000a0c0c7c2b */ /* 0x000fc40008000010 */
[----:B------:R-:W2:Y:S02]  /*1ab0*/  LDG.E.64.CONSTANT R16, desc[UR4][R26.64+0xa02c0] ;  /* 0x0a02c0041a107981 */ /* 0x000ea4000c1e9b00 */
[C---:B---3--:R-:W-:Y:S02]  /*1ac0*/  DFMA R20, R10.reuse, UR22, R20 ;  /* 0x000000160a147c2b */ /* 0x048fe40008000014 */
[C---:B------:R-:W-:Y:S02]  /*1ad0*/  DFMA R18, R10.reuse, -UR18, R18 ;  /* 0x800000120a127c2b */ /* 0x040fe40008000012 */
[----:B------:R-:W-:Y:S02]  /*1ae0*/  DFMA R10, R10, -UR10, R12 ;  /* 0x8000000a0a0a7c2b */ /* 0x000fe4000800000c */
[----:B------:R-:W3:Y:S02]  /*1af0*/  LDG.E.64.CONSTANT R12, desc[UR4][R26.64+0xa0288] ;  /* 0x0a0288041a0c7981 */ /* 0x000ee4000c1e9b00 */
[----:B------:R-:W-:-:S02]  /*1b00*/  DFMA R20, R14, -UR24, R20 ;  /* 0x800000180e147c2b */ /* 0x000fc40008000014 */
[----:B------:R-:W-:-:S06]  /*1b10*/  DFMA R18, R14, UR20, R18 ;  /* 0x000000140e127c2b */ /* 0x000fcc0008000012 */
[C---:B------:R-:W-:Y:S02]  /*1b20*/  DFMA R20, R6.reuse, -UR24, R20 ;  /* 0x8000001806147c2b */ /* 0x040fe40008000014 */
[----:B------:R-:W-:Y:S02]  /*1b30*/  DFMA R18, R6, UR20, R18 ;  /* 0x0000001406127c2b */ /* 0x000fe40008000012 */
[----:B------:R-:W-:Y:S01]  /*1b40*/  DFMA R10, R14, UR12, R10 ;  /* 0x0000000c0e0a7c2b */ /* 0x000fe2000800000a */
[----:B------:R-:W3:Y:S03]  /*1b50*/  LDG.E.64.CONSTANT R14, desc[UR4][R26.64+0xa02b8] ;  /* 0x0a02b8041a0e7981 */ /* 0x000ee6000c1e9b00 */
[C---:B----4-:R-:W-:Y:S02]  /*1b60*/  DFMA R20, R8.reuse, UR30, R20 ;  /* 0x0000001e08147c2b */ /* 0x050fe40008000014 */
[----:B------:R-:W-:-:S06]  /*1b70*/  DFMA R18, R8, -UR28, R18 ;  /* 0x8000001c08127c2b */ /* 0x000fcc0008000012 */
[C---:B-----5:R-:W-:Y:S02]  /*1b80*/  DFMA R20, R22.reuse, UR8, R20 ;  /* 0x0000000816147c2b */ /* 0x060fe40008000014 */
[----:B------:R-:W-:Y:S02]  /*1b90*/  DFMA R22, R22, UR6, R18 ;  /* 0x0000000616167c2b */ /* 0x000fe40008000012 */
[----:B------:R-:W4:Y:S04]  /*1ba0*/  LDG.E.64.CONSTANT R18, desc[UR4][R26.64+0xa0290] ;  /* 0x0a0290041a127981 */ /* 0x000f28000c1e9b00 */
[C---:B--2---:R-:W-:Y:S02]  /*1bb0*/  DFMA R20, R16.reuse, UR8, R20 ;  /* 0x0000000810147c2b */ /* 0x044fe40008000014 */
[----:B------:R-:W-:-:S02]  /*1bc0*/  DFMA R16, R16, UR6, R22 ;  /* 0x0000000610107c2b */ /* 0x000fc40008000016 */
[----:B------:R-:W2:Y:S04]  /*1bd0*/  LDG.E.64.CONSTANT R22, desc[UR4][R26.64+0xa02b0] ;  /* 0x0a02b0041a167981 */ /* 0x000ea8000c1e9b00 */
[C---:B---3--:R-:W-:Y:S02]  /*1be0*/  DFMA R20, R12.reuse, UR16, R20 ;  /* 0x000000100c147c2b */ /* 0x048fe40008000014 */
[----:B------:R-:W-:Y:S02]  /*1bf0*/  DFMA R12, R12, UR8, R16 ;  /* 0x000000080c0c7c2b */ /* 0x000fe40008000010 */
[----:B------:R-:W3:Y:S04]  /*1c00*/  LDG.E.64.CONSTANT R16, desc[UR4][R26.64+0xa0298] ;  /* 0x0a0298041a107981 */ /* 0x000ee8000c1e9b00 */
[----:B------:R-:W-:-:S02]  /*1c10*/  DFMA R20, R14, UR16, R20 ;  /* 0x000000100e147c2b */ /* 0x000fc40008000014 */
[----:B------:R-:W-:Y:S02]  /*1c20*/  DFMA R14, R14, UR8, R12 ;  /* 0x000000080e0e7c2b */ /* 0x000fe4000800000c */
[----:B------:R-:W5:Y:S04]  /*1c30*/  LDG.E.64.CONSTANT R12, desc[UR4][R26.64+0xa02a8] ;  /* 0x0a02a8041a0c7981 */ /* 0x000f68000c1e9b00 */
[C---:B----4-:R-:W-:Y:S02]  /*1c40*/  DFMA R20, R18.reuse, -UR18, R20 ;  /* 0x8000001212147c2b */ /* 0x050fe40008000014 */
[----:B------:R-:W-:Y:S02]  /*1c50*/  DFMA R18, R18, -UR10, R14 ;  /* 0x8000000a12127c2b */ /* 0x000fe4000800000e */
[----:B------:R-:W4:Y:S04]  /*1c60*/  LDG.E.64.CONSTANT R14, desc[UR4][R26.64+0xa02a0] ;  /* 0x0a02a0041a0e7981 */ /* 0x000f28000c1e9b00 */
[----:B--2---:R-:W-:-:S02]  /*1c70*/  DFMA R20, R22, -UR18, R20 ;  /* 0x8000001216147c2b */ /* 0x004fc40008000014 */
[----:B------:R-:W-:Y:S02]  /*1c80*/  DFMA R22, R22, -UR10, R18 ;  /* 0x8000000a16167c2b */ /* 0x000fe40008000012 */
[----:B------:R-:W2:Y:S04]  /*1c90*/  LDG.E.64.CONSTANT R18, desc[UR4][R26.64+0xb02c0] ;  /* 0x0b02c0041a127981 */ /* 0x000ea8000c1e9b00 */
[----:B---3--:R-:W-:-:S08]  /*1ca0*/  DFMA R20, R16, UR20, R20 ;  /* 0x0000001410147c2b */ /* 0x008fd00008000014 */
[----:B-----5:R-:W-:Y:S02]  /*1cb0*/  DFMA R20, R12, UR20, R20 ;  /* 0x000000140c147c2b */ /* 0x020fe40008000014 */
[----:B------:R-:W-:Y:S01]  /*1cc0*/  DFMA R16, R16, UR12, R22 ;  /* 0x0000000c10107c2b */ /* 0x000fe20008000016 */
[----:B------:R-:W3:Y:S05]  /*1cd0*/  LDG.E.64.CONSTANT R22, desc[UR4][R26.64+0xb02f8] ;  /* 0x0b02f8041a167981 */ /* 0x000eea000c1e9b00 */
[----:B----4-:R-:W-:-:S08]  /*1ce0*/  DFMA R20, R14, -UR28, R20 ;  /* 0x8000001c0e147c2b */ /* 0x010fd00008000014 */
[----:B--2---:R-:W-:Y:S01]  /*1cf0*/  DFMA R20, R18, UR6, R20 ;  /* 0x0000000612147c2b */ /* 0x004fe20008000014 */
[----:B------:R-:W2:Y:S07]  /*1d00*/  LDG.E.64.CONSTANT R18, desc[UR4][R26.64+0xb02c8] ;  /* 0x0b02c8041a127981 */ /* 0x000eae000c1e9b00 */
[----:B------:R-:W-:Y:S02]  /*1d10*/  DFMA R24, R24, UR6, R20 ;  /* 0x0000000618187c2b */ /* 0x000fe40008000014 */
[----:B------:R-:W4:Y:S06]  /*1d20*/  LDG.E.64.CONSTANT R20, desc[UR4][R26.64+0xb02d0] ;  /* 0x0b02d0041a147981 */ /* 0x000f2c000c1e9b00 */
[----:B--2---:R-:W-:-:S02]  /*1d30*/  DFMA R18, R18, UR8, R24 ;  /* 0x0000000812127c2b */ /* 0x004fc40008000018 */
[----:B------:R-:W2:Y:S06]  /*1d40*/  LDG.E.64.CONSTANT R24, desc[UR4][R26.64+0xb02e8] ;  /* 0x0b02e8041a187981 */ /* 0x000eac000c1e9b00 */
[----:B---3--:R-:W-:Y:S02]  /*1d50*/  DFMA R22, R22, UR8, R18 ;  /* 0x0000000816167c2b */ /* 0x008fe40008000012 */
[----:B------:R-:W3:Y:S06]  /*1d60*/  LDG.E.64.CONSTANT R18, desc[UR4][R26.64+0xb02f0] ;  /* 0x0b02f0041a127981 */ /* 0x000eec000c1e9b00 */
[----:B----4-:R-:W-:-:S02]  /*1d70*/  DFMA R20, R20, -UR10, R22 ;  /* 0x8000000a14147c2b */ /* 0x010fc40008000016 */
[----:B------:R-:W4:Y:S04]  /*1d80*/  LDG.E.64.CONSTANT R22, desc[UR4][R26.64+0xb02d8] ;  /* 0x0b02d8041a167981 */ /* 0x000f28000c1e9b00 */
[----:B------:R-:W5:Y:S01]  /*1d90*/  LDG.E.64.CONSTANT R26, desc[UR4][R26.64+0xb02e0] ;  /* 0x0b02e0041a1a7981 */ /* 0x000f62000c1e9b00 */
[----:B------:R-:W-:Y:S02]  /*1da0*/  DFMA R10, R6, UR12, R10 ;  /* 0x0000000c060a7c2b */ /* 0x000fe4000800000a */
[----:B------:R-:W-:Y:S02]  /*1db0*/  DFMA R16, R12, UR12, R16 ;  /* 0x0000000c0c107c2b */ /* 0x000fe40008000010 */
[----:B------:R-:W-:-:S04]  /*1dc0*/  DFMA R4, R2, UR34, R4 ;  /* 0x0000002202047c2b */ /* 0x000fc80008000004 */
[----:B------:R-:W-:Y:S02]  /*1dd0*/  DFMA R10, R8, -UR14, R10 ;  /* 0x8000000e080a7c2b */ /* 0x000fe4000800000a */
[----:B------:R-:W-:Y:S02]  /*1de0*/  DFMA R16, R14, -UR14, R16 ;  /* 0x8000000e0e107c2b */ /* 0x000fe40008000010 */
[----:B---3--:R-:W-:-:S08]  /*1df0*/  DFMA R18, R18, -UR10, R20 ;  /* 0x8000000a12127c2b */ /* 0x008fd00008000014 */
[----:B----4-:R-:W-:Y:S02]  /*1e00*/  DFMA R22, R22, UR12, R18 ;  /* 0x0000000c16167c2b */ /* 0x010fe40008000012 */
[----:B------:R-:W0:Y:S06]  /*1e10*/  LDC.64 R18, c[0x0][0x388] ;  /* 0x0000e200ff127b82 */ /* 0x000e2c0000000a00 */
[----:B--2---:R-:W-:-:S08]  /*1e20*/  DFMA R22, R24, UR12, R22 ;  /* 0x0000000c18167c2b */ /* 0x004fd00008000016 */
[----:B-----5:R-:W-:Y:S01]  /*1e30*/  DFMA R22, R26, -UR14, R22 ;  /* 0x8000000e1a167c2b */ /* 0x020fe20008000016 */
[----:B0-----:R-:W-:-:S04]  /*1e40*/  IMAD.WIDE.U32 R18, R29, 0x10040, R18 ;  /* 0x000100401d127825 */ /* 0x001fc800078e0012 */
[----:B------:R-:W-:-:S05]  /*1e50*/  IMAD.WIDE.U32 R18, R0, 0x8, R18 ;  /* 0x0000000800127825 */ /* 0x000fca00078e0012 */
[----:B------:R-:W-:Y:S04]  /*1e60*/  STG.E.64 desc[UR4][R18.64], R4 ;  /* 0x0000000412007986 */ /* 0x000fe8000c101b04 */
[----:B------:R-:W-:Y:S04]  /*1e70*/  STG.E.64 desc[UR4][R18.64+0x10040], R10 ;  /* 0x0100400a12007986 */ /* 0x000fe8000c101b04 */
[----:B------:R-:W-:Y:S04]  /*1e80*/  STG.E.64 desc[UR4][R18.64+0x20080], R16 ;  /* 0x0200801012007986 */ /* 0x000fe8000c101b04 */
[----:B------:R-:W-:Y:S01]  /*1e90*/  STG.E.64 desc[UR4][R18.64+0x300c0], R22 ;  /* 0x0300c01612007986 */ /* 0x000fe2000c101b04 */
[----:B------:R-:W-:Y:S05]  /*1ea0*/  EXIT ;  /* 0x000000000000794d */ /* 0x000fea0003800000 */
.L_x_0:
[----:B------:R-:W-:-:S00]  /*1eb0*/  BRA `(.L_x_0) ;  /* 0xfffffffc00fc7947 */ /* 0x000fc0000383ffff */
[----:B------:R-:W-:-:S00]  /*1ec0*/  NOP ;  /* 0x0000000000007918 */ /* 0x000fc00000000000 */
        /* <DEDUP_REMOVED lines=11> */
.L_x_1:


//--------------------- .nv.shared.reserved.0     --------------------------
	.section	.nv.shared.reserved.0,"aw",@nobits
	.weak		__nv_reservedSMEM_offset_0_alias
	.size		__nv_reservedSMEM_offset_0_alias, 0, 64
	.other		__nv_reservedSMEM_offset_0_alias,@"STO_CUDA_RESERVED_SHARED STV_DEFAULT"
__nv_reservedSMEM_offset_0_alias:
	.zero		0
	.zero		64


//--------------------- .nv.constant0._Z7j2d81ptPdS_i --------------------------
	.section	.nv.constant0._Z7j2d81ptPdS_i,"a",@progbits
	.sectionflags	@""
	.align	4
.nv.constant0._Z7j2d81ptPdS_i:
	.zero		916


//--------------------- SYMBOLS --------------------------

	.type		.nv.reservedSmem.offset0,@object
	.size		.nv.reservedSmem.offset0,0x4
